//
// Generated by NVIDIA NVVM Compiler
//
// Compiler Build ID: CL-36424714
// Cuda compilation tools, release 13.0, V13.0.88
// Based on NVVM 20.0.0
//

.version 9.0
.target sm_100
.address_size 64

	// .globl	_Z17eval_poly_const_fPKfPfii
.const .align 4 .b8 d_coeffs_f[256];
.const .align 8 .b8 d_coeffs_d[512];

.visible .entry _Z17eval_poly_const_fPKfPfii(
	.param .u64 .ptr .align 1 _Z17eval_poly_const_fPKfPfii_param_0,
	.param .u64 .ptr .align 1 _Z17eval_poly_const_fPKfPfii_param_1,
	.param .u32 _Z17eval_poly_const_fPKfPfii_param_2,
	.param .u32 _Z17eval_poly_const_fPKfPfii_param_3
)
{
	.reg .pred 	%p<11>;
	.reg .b32 	%r<60>;
	.reg .b32 	%f<82>;
	.reg .b64 	%rd<74>;

	ld.param.u64 	%rd1, [_Z17eval_poly_const_fPKfPfii_param_0];
	ld.param.u64 	%rd2, [_Z17eval_poly_const_fPKfPfii_param_1];
	ld.param.u32 	%r23, [_Z17eval_poly_const_fPKfPfii_param_2];
	ld.param.u32 	%r22, [_Z17eval_poly_const_fPKfPfii_param_3];
	mov.u32 	%r24, %ctaid.x;
	mov.u32 	%r25, %ntid.x;
	mov.u32 	%r26, %tid.x;
	mad.lo.s32 	%r1, %r24, %r25, %r26;
	setp.ge.s32 	%p1, %r1, %r23;
	@%p1 bra 	$L__BB0_16;
	cvta.to.global.u64 	%rd3, %rd1;
	mul.wide.s32 	%rd4, %r1, 4;
	add.s64 	%rd5, %rd3, %rd4;
	ld.global.nc.f32 	%f1, [%rd5];
	mul.wide.s32 	%rd6, %r22, 4;
	mov.u64 	%rd7, d_coeffs_f;
	add.s64 	%rd8, %rd7, %rd6;
	ld.const.f32 	%f81, [%rd8];
	setp.lt.s32 	%p2, %r22, 1;
	@%p2 bra 	$L__BB0_15;
	and.b32  	%r2, %r22, 15;
	setp.lt.u32 	%p3, %r22, 16;
	mov.u32 	%r56, %r22;
	@%p3 bra 	$L__BB0_6;
	add.s32 	%r54, %r22, -8;
	and.b32  	%r27, %r22, 2147483632;
	neg.s32 	%r53, %r27;
$L__BB0_4:
	.pragma "nounroll";
	add.s32 	%r28, %r54, 7;
	mul.wide.u32 	%rd9, %r28, 4;
	add.s64 	%rd11, %rd7, %rd9;
	ld.const.f32 	%f17, [%rd11];
	fma.rn.f32 	%f18, %f81, %f1, %f17;
	add.s32 	%r29, %r54, 6;
	mul.wide.u32 	%rd12, %r29, 4;
	add.s64 	%rd13, %rd7, %rd12;
	ld.const.f32 	%f19, [%rd13];
	fma.rn.f32 	%f20, %f18, %f1, %f19;
	add.s32 	%r30, %r54, 5;
	mul.wide.u32 	%rd14, %r30, 4;
	add.s64 	%rd15, %rd7, %rd14;
	ld.const.f32 	%f21, [%rd15];
	fma.rn.f32 	%f22, %f20, %f1, %f21;
	add.s32 	%r31, %r54, 4;
	mul.wide.u32 	%rd16, %r31, 4;
	add.s64 	%rd17, %rd7, %rd16;
	ld.const.f32 	%f23, [%rd17];
	fma.rn.f32 	%f24, %f22, %f1, %f23;
	add.s32 	%r32, %r54, 3;
	mul.wide.u32 	%rd18, %r32, 4;
	add.s64 	%rd19, %rd7, %rd18;
	ld.const.f32 	%f25, [%rd19];
	fma.rn.f32 	%f26, %f24, %f1, %f25;
	add.s32 	%r33, %r54, 2;
	mul.wide.u32 	%rd20, %r33, 4;
	add.s64 	%rd21, %rd7, %rd20;
	ld.const.f32 	%f27, [%rd21];
	fma.rn.f32 	%f28, %f26, %f1, %f27;
	add.s32 	%r34, %r54, 1;
	mul.wide.u32 	%rd22, %r34, 4;
	add.s64 	%rd23, %rd7, %rd22;
	ld.const.f32 	%f29, [%rd23];
	fma.rn.f32 	%f30, %f28, %f1, %f29;
	add.s32 	%r35, %r54, -8;
	mul.wide.u32 	%rd24, %r54, 4;
	add.s64 	%rd25, %rd7, %rd24;
	ld.const.f32 	%f31, [%rd25];
	fma.rn.f32 	%f32, %f30, %f1, %f31;
	add.s32 	%r36, %r54, -1;
	mul.wide.u32 	%rd26, %r36, 4;
	add.s64 	%rd27, %rd7, %rd26;
	ld.const.f32 	%f33, [%rd27];
	fma.rn.f32 	%f34, %f32, %f1, %f33;
	add.s32 	%r37, %r54, -2;
	mul.wide.u32 	%rd28, %r37, 4;
	add.s64 	%rd29, %rd7, %rd28;
	ld.const.f32 	%f35, [%rd29];
	fma.rn.f32 	%f36, %f34, %f1, %f35;
	add.s32 	%r38, %r54, -3;
	mul.wide.u32 	%rd30, %r38, 4;
	add.s64 	%rd31, %rd7, %rd30;
	ld.const.f32 	%f37, [%rd31];
	fma.rn.f32 	%f38, %f36, %f1, %f37;
	add.s32 	%r39, %r54, -4;
	mul.wide.u32 	%rd32, %r39, 4;
	add.s64 	%rd33, %rd7, %rd32;
	ld.const.f32 	%f39, [%rd33];
	fma.rn.f32 	%f40, %f38, %f1, %f39;
	add.s32 	%r40, %r54, -5;
	mul.wide.u32 	%rd34, %r40, 4;
	add.s64 	%rd35, %rd7, %rd34;
	ld.const.f32 	%f41, [%rd35];
	fma.rn.f32 	%f42, %f40, %f1, %f41;
	add.s32 	%r41, %r54, -6;
	mul.wide.u32 	%rd36, %r41, 4;
	add.s64 	%rd37, %rd7, %rd36;
	ld.const.f32 	%f43, [%rd37];
	fma.rn.f32 	%f44, %f42, %f1, %f43;
	add.s32 	%r42, %r54, -7;
	mul.wide.u32 	%rd38, %r42, 4;
	add.s64 	%rd39, %rd7, %rd38;
	ld.const.f32 	%f45, [%rd39];
	fma.rn.f32 	%f46, %f44, %f1, %f45;
	mul.wide.u32 	%rd40, %r35, 4;
	add.s64 	%rd41, %rd7, %rd40;
	ld.const.f32 	%f47, [%rd41];
	fma.rn.f32 	%f81, %f46, %f1, %f47;
	add.s32 	%r54, %r54, -16;
	add.s32 	%r53, %r53, 16;
	setp.ne.s32 	%p4, %r53, 0;
	@%p4 bra 	$L__BB0_4;
	add.s32 	%r56, %r54, 8;
$L__BB0_6:
	setp.eq.s32 	%p5, %r2, 0;
	@%p5 bra 	$L__BB0_15;
	and.b32  	%r11, %r22, 7;
	setp.lt.u32 	%p6, %r2, 8;
	@%p6 bra 	$L__BB0_9;
	add.s32 	%r43, %r56, -1;
	mul.wide.u32 	%rd42, %r43, 4;
	add.s64 	%rd44, %rd7, %rd42;
	ld.const.f32 	%f49, [%rd44];
	fma.rn.f32 	%f50, %f81, %f1, %f49;
	add.s32 	%r44, %r56, -2;
	mul.wide.u32 	%rd45, %r44, 4;
	add.s64 	%rd46, %rd7, %rd45;
	ld.const.f32 	%f51, [%rd46];
	fma.rn.f32 	%f52, %f50, %f1, %f51;
	add.s32 	%r45, %r56, -3;
	mul.wide.u32 	%rd47, %r45, 4;
	add.s64 	%rd48, %rd7, %rd47;
	ld.const.f32 	%f53, [%rd48];
	fma.rn.f32 	%f54, %f52, %f1, %f53;
	add.s32 	%r46, %r56, -4;
	mul.wide.u32 	%rd49, %r46, 4;
	add.s64 	%rd50, %rd7, %rd49;
	ld.const.f32 	%f55, [%rd50];
	fma.rn.f32 	%f56, %f54, %f1, %f55;
	add.s32 	%r47, %r56, -5;
	mul.wide.u32 	%rd51, %r47, 4;
	add.s64 	%rd52, %rd7, %rd51;
	ld.const.f32 	%f57, [%rd52];
	fma.rn.f32 	%f58, %f56, %f1, %f57;
	add.s32 	%r48, %r56, -6;
	mul.wide.u32 	%rd53, %r48, 4;
	add.s64 	%rd54, %rd7, %rd53;
	ld.const.f32 	%f59, [%rd54];
	fma.rn.f32 	%f60, %f58, %f1, %f59;
	add.s32 	%r49, %r56, -7;
	mul.wide.u32 	%rd55, %r49, 4;
	add.s64 	%rd56, %rd7, %rd55;
	ld.const.f32 	%f61, [%rd56];
	fma.rn.f32 	%f62, %f60, %f1, %f61;
	add.s32 	%r56, %r56, -8;
	mul.wide.u32 	%rd57, %r56, 4;
	add.s64 	%rd58, %rd7, %rd57;
	ld.const.f32 	%f63, [%rd58];
	fma.rn.f32 	%f81, %f62, %f1, %f63;
$L__BB0_9:
	setp.eq.s32 	%p7, %r11, 0;
	@%p7 bra 	$L__BB0_15;
	and.b32  	%r14, %r22, 3;
	setp.lt.u32 	%p8, %r11, 4;
	@%p8 bra 	$L__BB0_12;
	add.s32 	%r50, %r56, -1;
	mul.wide.u32 	%rd59, %r50, 4;
	add.s64 	%rd61, %rd7, %rd59;
	ld.const.f32 	%f65, [%rd61];
	fma.rn.f32 	%f66, %f81, %f1, %f65;
	add.s32 	%r51, %r56, -2;
	mul.wide.u32 	%rd62, %r51, 4;
	add.s64 	%rd63, %rd7, %rd62;
	ld.const.f32 	%f67, [%rd63];
	fma.rn.f32 	%f68, %f66, %f1, %f67;
	add.s32 	%r52, %r56, -3;
	mul.wide.u32 	%rd64, %r52, 4;
	add.s64 	%rd65, %rd7, %rd64;
	ld.const.f32 	%f69, [%rd65];
	fma.rn.f32 	%f70, %f68, %f1, %f69;
	add.s32 	%r56, %r56, -4;
	mul.wide.u32 	%rd66, %r56, 4;
	add.s64 	%rd67, %rd7, %rd66;
	ld.const.f32 	%f71, [%rd67];
	fma.rn.f32 	%f81, %f70, %f1, %f71;
$L__BB0_12:
	setp.eq.s32 	%p9, %r14, 0;
	@%p9 bra 	$L__BB0_15;
	neg.s32 	%r58, %r14;
$L__BB0_14:
	.pragma "nounroll";
	add.s32 	%r56, %r56, -1;
	mul.wide.u32 	%rd68, %r56, 4;
	add.s64 	%rd70, %rd7, %rd68;
	ld.const.f32 	%f72, [%rd70];
	fma.rn.f32 	%f81, %f81, %f1, %f72;
	add.s32 	%r58, %r58, 1;
	setp.ne.s32 	%p10, %r58, 0;
	@%p10 bra 	$L__BB0_14;
$L__BB0_15:
	cvta.to.global.u64 	%rd71, %rd2;
	add.s64 	%rd73, %rd71, %rd4;
	st.global.f32 	[%rd73], %f81;
$L__BB0_16:
	ret;

}
	// .globl	_Z17eval_poly_const_dPKdPdii
.visible .entry _Z17eval_poly_const_dPKdPdii(
	.param .u64 .ptr .align 1 _Z17eval_poly_const_dPKdPdii_param_0,
	.param .u64 .ptr .align 1 _Z17eval_poly_const_dPKdPdii_param_1,
	.param .u32 _Z17eval_poly_const_dPKdPdii_param_2,
	.param .u32 _Z17eval_poly_const_dPKdPdii_param_3
)
{
	.reg .pred 	%p<11>;
	.reg .b32 	%r<60>;
	.reg .b64 	%rd<74>;
	.reg .b64 	%fd<82>;

	ld.param.u64 	%rd1, [_Z17eval_poly_const_dPKdPdii_param_0];
	ld.param.u64 	%rd2, [_Z17eval_poly_const_dPKdPdii_param_1];
	ld.param.u32 	%r23, [_Z17eval_poly_const_dPKdPdii_param_2];
	ld.param.u32 	%r22, [_Z17eval_poly_const_dPKdPdii_param_3];
	mov.u32 	%r24, %ctaid.x;
	mov.u32 	%r25, %ntid.x;
	mov.u32 	%r26, %tid.x;
	mad.lo.s32 	%r1, %r24, %r25, %r26;
	setp.ge.s32 	%p1, %r1, %r23;
	@%p1 bra 	$L__BB1_16;
	cvta.to.global.u64 	%rd3, %rd1;
	mul.wide.s32 	%rd4, %r1, 8;
	add.s64 	%rd5, %rd3, %rd4;
	ld.global.nc.f64 	%fd1, [%rd5];
	mul.wide.s32 	%rd6, %r22, 8;
	mov.u64 	%rd7, d_coeffs_d;
	add.s64 	%rd8, %rd7, %rd6;
	ld.const.f64 	%fd81, [%rd8];
	setp.lt.s32 	%p2, %r22, 1;
	@%p2 bra 	$L__BB1_15;
	and.b32  	%r2, %r22, 15;
	setp.lt.u32 	%p3, %r22, 16;
	mov.u32 	%r56, %r22;
	@%p3 bra 	$L__BB1_6;
	add.s32 	%r54, %r22, -8;
	and.b32  	%r27, %r22, 2147483632;
	neg.s32 	%r53, %r27;
$L__BB1_4:
	.pragma "nounroll";
	add.s32 	%r28, %r54, 7;
	mul.wide.u32 	%rd9, %r28, 8;
	add.s64 	%rd11, %rd7, %rd9;
	ld.const.f64 	%fd17, [%rd11];
	fma.rn.f64 	%fd18, %fd81, %fd1, %fd17;
	add.s32 	%r29, %r54, 6;
	mul.wide.u32 	%rd12, %r29, 8;
	add.s64 	%rd13, %rd7, %rd12;
	ld.const.f64 	%fd19, [%rd13];
	fma.rn.f64 	%fd20, %fd18, %fd1, %fd19;
	add.s32 	%r30, %r54, 5;
	mul.wide.u32 	%rd14, %r30, 8;
	add.s64 	%rd15, %rd7, %rd14;
	ld.const.f64 	%fd21, [%rd15];
	fma.rn.f64 	%fd22, %fd20, %fd1, %fd21;
	add.s32 	%r31, %r54, 4;
	mul.wide.u32 	%rd16, %r31, 8;
	add.s64 	%rd17, %rd7, %rd16;
	ld.const.f64 	%fd23, [%rd17];
	fma.rn.f64 	%fd24, %fd22, %fd1, %fd23;
	add.s32 	%r32, %r54, 3;
	mul.wide.u32 	%rd18, %r32, 8;
	add.s64 	%rd19, %rd7, %rd18;
	ld.const.f64 	%fd25, [%rd19];
	fma.rn.f64 	%fd26, %fd24, %fd1, %fd25;
	add.s32 	%r33, %r54, 2;
	mul.wide.u32 	%rd20, %r33, 8;
	add.s64 	%rd21, %rd7, %rd20;
	ld.const.f64 	%fd27, [%rd21];
	fma.rn.f64 	%fd28, %fd26, %fd1, %fd27;
	add.s32 	%r34, %r54, 1;
	mul.wide.u32 	%rd22, %r34, 8;
	add.s64 	%rd23, %rd7, %rd22;
	ld.const.f64 	%fd29, [%rd23];
	fma.rn.f64 	%fd30, %fd28, %fd1, %fd29;
	add.s32 	%r35, %r54, -8;
	mul.wide.u32 	%rd24, %r54, 8;
	add.s64 	%rd25, %rd7, %rd24;
	ld.const.f64 	%fd31, [%rd25];
	fma.rn.f64 	%fd32, %fd30, %fd1, %fd31;
	add.s32 	%r36, %r54, -1;
	mul.wide.u32 	%rd26, %r36, 8;
	add.s64 	%rd27, %rd7, %rd26;
	ld.const.f64 	%fd33, [%rd27];
	fma.rn.f64 	%fd34, %fd32, %fd1, %fd33;
	add.s32 	%r37, %r54, -2;
	mul.wide.u32 	%rd28, %r37, 8;
	add.s64 	%rd29, %rd7, %rd28;
	ld.const.f64 	%fd35, [%rd29];
	fma.rn.f64 	%fd36, %fd34, %fd1, %fd35;
	add.s32 	%r38, %r54, -3;
	mul.wide.u32 	%rd30, %r38, 8;
	add.s64 	%rd31, %rd7, %rd30;
	ld.const.f64 	%fd37, [%rd31];
	fma.rn.f64 	%fd38, %fd36, %fd1, %fd37;
	add.s32 	%r39, %r54, -4;
	mul.wide.u32 	%rd32, %r39, 8;
	add.s64 	%rd33, %rd7, %rd32;
	ld.const.f64 	%fd39, [%rd33];
	fma.rn.f64 	%fd40, %fd38, %fd1, %fd39;
	add.s32 	%r40, %r54, -5;
	mul.wide.u32 	%rd34, %r40, 8;
	add.s64 	%rd35, %rd7, %rd34;
	ld.const.f64 	%fd41, [%rd35];
	fma.rn.f64 	%fd42, %fd40, %fd1, %fd41;
	add.s32 	%r41, %r54, -6;
	mul.wide.u32 	%rd36, %r41, 8;
	add.s64 	%rd37, %rd7, %rd36;
	ld.const.f64 	%fd43, [%rd37];
	fma.rn.f64 	%fd44, %fd42, %fd1, %fd43;
	add.s32 	%r42, %r54, -7;
	mul.wide.u32 	%rd38, %r42, 8;
	add.s64 	%rd39, %rd7, %rd38;
	ld.const.f64 	%fd45, [%rd39];
	fma.rn.f64 	%fd46, %fd44, %fd1, %fd45;
	mul.wide.u32 	%rd40, %r35, 8;
	add.s64 	%rd41, %rd7, %rd40;
	ld.const.f64 	%fd47, [%rd41];
	fma.rn.f64 	%fd81, %fd46, %fd1, %fd47;
	add.s32 	%r54, %r54, -16;
	add.s32 	%r53, %r53, 16;
	setp.ne.s32 	%p4, %r53, 0;
	@%p4 bra 	$L__BB1_4;
	add.s32 	%r56, %r54, 8;
$L__BB1_6:
	setp.eq.s32 	%p5, %r2, 0;
	@%p5 bra 	$L__BB1_15;
	and.b32  	%r11, %r22, 7;
	setp.lt.u32 	%p6, %r2, 8;
	@%p6 bra 	$L__BB1_9;
	add.s32 	%r43, %r56, -1;
	mul.wide.u32 	%rd42, %r43, 8;
	add.s64 	%rd44, %rd7, %rd42;
	ld.const.f64 	%fd49, [%rd44];
	fma.rn.f64 	%fd50, %fd81, %fd1, %fd49;
	add.s32 	%r44, %r56, -2;
	mul.wide.u32 	%rd45, %r44, 8;
	add.s64 	%rd46, %rd7, %rd45;
	ld.const.f64 	%fd51, [%rd46];
	fma.rn.f64 	%fd52, %fd50, %fd1, %fd51;
	add.s32 	%r45, %r56, -3;
	mul.wide.u32 	%rd47, %r45, 8;
	add.s64 	%rd48, %rd7, %rd47;
	ld.const.f64 	%fd53, [%rd48];
	fma.rn.f64 	%fd54, %fd52, %fd1, %fd53;
	add.s32 	%r46, %r56, -4;
	mul.wide.u32 	%rd49, %r46, 8;
	add.s64 	%rd50, %rd7, %rd49;
	ld.const.f64 	%fd55, [%rd50];
	fma.rn.f64 	%fd56, %fd54, %fd1, %fd55;
	add.s32 	%r47, %r56, -5;
	mul.wide.u32 	%rd51, %r47, 8;
	add.s64 	%rd52, %rd7, %rd51;
	ld.const.f64 	%fd57, [%rd52];
	fma.rn.f64 	%fd58, %fd56, %fd1, %fd57;
	add.s32 	%r48, %r56, -6;
	mul.wide.u32 	%rd53, %r48, 8;
	add.s64 	%rd54, %rd7, %rd53;
	ld.const.f64 	%fd59, [%rd54];
	fma.rn.f64 	%fd60, %fd58, %fd1, %fd59;
	add.s32 	%r49, %r56, -7;
	mul.wide.u32 	%rd55, %r49, 8;
	add.s64 	%rd56, %rd7, %rd55;
	ld.const.f64 	%fd61, [%rd56];
	fma.rn.f64 	%fd62, %fd60, %fd1, %fd61;
	add.s32 	%r56, %r56, -8;
	mul.wide.u32 	%rd57, %r56, 8;
	add.s64 	%rd58, %rd7, %rd57;
	ld.const.f64 	%fd63, [%rd58];
	fma.rn.f64 	%fd81, %fd62, %fd1, %fd63;
$L__BB1_9:
	setp.eq.s32 	%p7, %r11, 0;
	@%p7 bra 	$L__BB1_15;
	and.b32  	%r14, %r22, 3;
	setp.lt.u32 	%p8, %r11, 4;
	@%p8 bra 	$L__BB1_12;
	add.s32 	%r50, %r56, -1;
	mul.wide.u32 	%rd59, %r50, 8;
	add.s64 	%rd61, %rd7, %rd59;
	ld.const.f64 	%fd65, [%rd61];
	fma.rn.f64 	%fd66, %fd81, %fd1, %fd65;
	add.s32 	%r51, %r56, -2;
	mul.wide.u32 	%rd62, %r51, 8;
	add.s64 	%rd63, %rd7, %rd62;
	ld.const.f64 	%fd67, [%rd63];
	fma.rn.f64 	%fd68, %fd66, %fd1, %fd67;
	add.s32 	%r52, %r56, -3;
	mul.wide.u32 	%rd64, %r52, 8;
	add.s64 	%rd65, %rd7, %rd64;
	ld.const.f64 	%fd69, [%rd65];
	fma.rn.f64 	%fd70, %fd68, %fd1, %fd69;
	add.s32 	%r56, %r56, -4;
	mul.wide.u32 	%rd66, %r56, 8;
	add.s64 	%rd67, %rd7, %rd66;
	ld.const.f64 	%fd71, [%rd67];
	fma.rn.f64 	%fd81, %fd70, %fd1, %fd71;
$L__BB1_12:
	setp.eq.s32 	%p9, %r14, 0;
	@%p9 bra 	$L__BB1_15;
	neg.s32 	%r58, %r14;
$L__BB1_14:
	.pragma "nounroll";
	add.s32 	%r56, %r56, -1;
	mul.wide.u32 	%rd68, %r56, 8;
	add.s64 	%rd70, %rd7, %rd68;
	ld.const.f64 	%fd72, [%rd70];
	fma.rn.f64 	%fd81, %fd81, %fd1, %fd72;
	add.s32 	%r58, %r58, 1;
	setp.ne.s32 	%p10, %r58, 0;
	@%p10 bra 	$L__BB1_14;
$L__BB1_15:
	cvta.to.global.u64 	%rd71, %rd2;
	add.s64 	%rd73, %rd71, %rd4;
	st.global.f64 	[%rd73], %fd81;
$L__BB1_16:
	ret;

}
	// .globl	_Z36eval_poly_mixed_fcoeffs_double_accumPKfPfii
.visible .entry _Z36eval_poly_mixed_fcoeffs_double_accumPKfPfii(
	.param .u64 .ptr .align 1 _Z36eval_poly_mixed_fcoeffs_double_accumPKfPfii_param_0,
	.param .u64 .ptr .align 1 _Z36eval_poly_mixed_fcoeffs_double_accumPKfPfii_param_1,
	.param .u32 _Z36eval_poly_mixed_fcoeffs_double_accumPKfPfii_param_2,
	.param .u32 _Z36eval_poly_mixed_fcoeffs_double_accumPKfPfii_param_3
)
{
	.reg .pred 	%p<11>;
	.reg .b32 	%r<40>;
	.reg .b32 	%f<21>;
	.reg .b64 	%rd<46>;
	.reg .b64 	%fd<52>;

	ld.param.u64 	%rd1, [_Z36eval_poly_mixed_fcoeffs_double_accumPKfPfii_param_0];
	ld.param.u64 	%rd2, [_Z36eval_poly_mixed_fcoeffs_double_accumPKfPfii_param_1];
	ld.param.u32 	%r17, [_Z36eval_poly_mixed_fcoeffs_double_accumPKfPfii_param_2];
	ld.param.u32 	%r16, [_Z36eval_poly_mixed_fcoeffs_double_accumPKfPfii_param_3];
	mov.u32 	%r18, %ctaid.x;
	mov.u32 	%r19, %ntid.x;
	mov.u32 	%r20, %tid.x;
	mad.lo.s32 	%r1, %r18, %r19, %r20;
	setp.ge.s32 	%p1, %r1, %r17;
	@%p1 bra 	$L__BB2_16;
	cvta.to.global.u64 	%rd3, %rd1;
	mul.wide.s32 	%rd4, %r1, 4;
	add.s64 	%rd5, %rd3, %rd4;
	ld.global.nc.f32 	%f4, [%rd5];
	cvt.f64.f32 	%fd1, %f4;
	mul.wide.s32 	%rd6, %r16, 4;
	mov.u64 	%rd7, d_coeffs_f;
	add.s64 	%rd8, %rd7, %rd6;
	ld.const.f32 	%f20, [%rd8];
	setp.lt.s32 	%p2, %r16, 1;
	@%p2 bra 	$L__BB2_15;
	cvt.f64.f32 	%fd51, %f20;
	and.b32  	%r2, %r16, 7;
	setp.lt.u32 	%p3, %r16, 8;
	mov.u32 	%r38, %r16;
	@%p3 bra 	$L__BB2_6;
	add.s32 	%r36, %r16, -4;
	and.b32  	%r21, %r16, 2147483640;
	neg.s32 	%r35, %r21;
$L__BB2_4:
	.pragma "nounroll";
	add.s32 	%r22, %r36, 3;
	mul.wide.u32 	%rd9, %r22, 4;
	add.s64 	%rd11, %rd7, %rd9;
	ld.const.f32 	%f5, [%rd11];
	cvt.f64.f32 	%fd16, %f5;
	fma.rn.f64 	%fd17, %fd51, %fd1, %fd16;
	add.s32 	%r23, %r36, 2;
	mul.wide.u32 	%rd12, %r23, 4;
	add.s64 	%rd13, %rd7, %rd12;
	ld.const.f32 	%f6, [%rd13];
	cvt.f64.f32 	%fd18, %f6;
	fma.rn.f64 	%fd19, %fd17, %fd1, %fd18;
	add.s32 	%r24, %r36, 1;
	mul.wide.u32 	%rd14, %r24, 4;
	add.s64 	%rd15, %rd7, %rd14;
	ld.const.f32 	%f7, [%rd15];
	cvt.f64.f32 	%fd20, %f7;
	fma.rn.f64 	%fd21, %fd19, %fd1, %fd20;
	add.s32 	%r25, %r36, -4;
	mul.wide.u32 	%rd16, %r36, 4;
	add.s64 	%rd17, %rd7, %rd16;
	ld.const.f32 	%f8, [%rd17];
	cvt.f64.f32 	%fd22, %f8;
	fma.rn.f64 	%fd23, %fd21, %fd1, %fd22;
	add.s32 	%r26, %r36, -1;
	mul.wide.u32 	%rd18, %r26, 4;
	add.s64 	%rd19, %rd7, %rd18;
	ld.const.f32 	%f9, [%rd19];
	cvt.f64.f32 	%fd24, %f9;
	fma.rn.f64 	%fd25, %fd23, %fd1, %fd24;
	add.s32 	%r27, %r36, -2;
	mul.wide.u32 	%rd20, %r27, 4;
	add.s64 	%rd21, %rd7, %rd20;
	ld.const.f32 	%f10, [%rd21];
	cvt.f64.f32 	%fd26, %f10;
	fma.rn.f64 	%fd27, %fd25, %fd1, %fd26;
	add.s32 	%r28, %r36, -3;
	mul.wide.u32 	%rd22, %r28, 4;
	add.s64 	%rd23, %rd7, %rd22;
	ld.const.f32 	%f11, [%rd23];
	cvt.f64.f32 	%fd28, %f11;
	fma.rn.f64 	%fd29, %fd27, %fd1, %fd28;
	mul.wide.u32 	%rd24, %r25, 4;
	add.s64 	%rd25, %rd7, %rd24;
	ld.const.f32 	%f12, [%rd25];
	cvt.f64.f32 	%fd30, %f12;
	fma.rn.f64 	%fd51, %fd29, %fd1, %fd30;
	add.s32 	%r36, %r36, -8;
	add.s32 	%r35, %r35, 8;
	setp.ne.s32 	%p4, %r35, 0;
	@%p4 bra 	$L__BB2_4;
	add.s32 	%r38, %r36, 4;
$L__BB2_6:
	setp.eq.s32 	%p5, %r2, 0;
	@%p5 bra 	$L__BB2_14;
	and.b32  	%r11, %r16, 3;
	setp.lt.u32 	%p6, %r2, 4;
	@%p6 bra 	$L__BB2_9;
	add.s32 	%r29, %r38, -1;
	mul.wide.u32 	%rd26, %r29, 4;
	add.s64 	%rd28, %rd7, %rd26;
	ld.const.f32 	%f13, [%rd28];
	cvt.f64.f32 	%fd32, %f13;
	fma.rn.f64 	%fd33, %fd51, %fd1, %fd32;
	add.s32 	%r30, %r38, -2;
	mul.wide.u32 	%rd29, %r30, 4;
	add.s64 	%rd30, %rd7, %rd29;
	ld.const.f32 	%f14, [%rd30];
	cvt.f64.f32 	%fd34, %f14;
	fma.rn.f64 	%fd35, %fd33, %fd1, %fd34;
	add.s32 	%r31, %r38, -3;
	mul.wide.u32 	%rd31, %r31, 4;
	add.s64 	%rd32, %rd7, %rd31;
	ld.const.f32 	%f15, [%rd32];
	cvt.f64.f32 	%fd36, %f15;
	fma.rn.f64 	%fd37, %fd35, %fd1, %fd36;
	add.s32 	%r38, %r38, -4;
	mul.wide.u32 	%rd33, %r38, 4;
	add.s64 	%rd34, %rd7, %rd33;
	ld.const.f32 	%f16, [%rd34];
	cvt.f64.f32 	%fd38, %f16;
	fma.rn.f64 	%fd51, %fd37, %fd1, %fd38;
$L__BB2_9:
	setp.eq.s32 	%p7, %r11, 0;
	@%p7 bra 	$L__BB2_14;
	setp.eq.s32 	%p8, %r11, 1;
	@%p8 bra 	$L__BB2_12;
	add.s32 	%r32, %r38, -1;
	mul.wide.u32 	%rd35, %r32, 4;
	add.s64 	%rd37, %rd7, %rd35;
	ld.const.f32 	%f17, [%rd37];
	cvt.f64.f32 	%fd40, %f17;
	fma.rn.f64 	%fd41, %fd51, %fd1, %fd40;
	add.s32 	%r38, %r38, -2;
	mul.wide.u32 	%rd38, %r38, 4;
	add.s64 	%rd39, %rd7, %rd38;
	ld.const.f32 	%f18, [%rd39];
	cvt.f64.f32 	%fd42, %f18;
	fma.rn.f64 	%fd51, %fd41, %fd1, %fd42;
$L__BB2_12:
	and.b32  	%r33, %r16, 1;
	setp.eq.b32 	%p9, %r33, 1;
	not.pred 	%p10, %p9;
	@%p10 bra 	$L__BB2_14;
	add.s32 	%r34, %r38, -1;
	mul.wide.u32 	%rd40, %r34, 4;
	add.s64 	%rd42, %rd7, %rd40;
	ld.const.f32 	%f19, [%rd42];
	cvt.f64.f32 	%fd43, %f19;
	fma.rn.f64 	%fd51, %fd51, %fd1, %fd43;
$L__BB2_14:
	cvt.rn.f32.f64 	%f20, %fd51;
$L__BB2_15:
	cvta.to.global.u64 	%rd43, %rd2;
	add.s64 	%rd45, %rd43, %rd4;
	st.global.f32 	[%rd45], %f20;
$L__BB2_16:
	ret;

}


// ===== COMPILED SASS (sm_100) =====

	.target	sm_100

	.elftype	@"ET_EXEC"


//--------------------- .note.nv.tkinfo           --------------------------
	.section	.note.nv.tkinfo,"",@"SHT_NOTE"
	.sectionflags	@"SHF_NOTE_NV_TKINFO"
	.tkinfo
        /*0018*/ 	.word	0x00000002
        /*0030*/ 	.string	""
        /*0030*/ 	.string	"ptxas"
        /*0030*/ 	.string	"Cuda compilation tools, release 13.0, V13.0.88"
        /*0030*/ 	.string	"Build cuda_13.0.r13.0/compiler.36424714_0"
        /*0030*/ 	.string	"-arch sm_100 -m 64 "



//--------------------- .note.nv.cuinfo           --------------------------
	.section	.note.nv.cuinfo,"",@"SHT_NOTE"
	.sectionflags	@"SHF_NOTE_NV_CUINFO"
        /*0018*/ 	.short	0x0002
        /*001a*/ 	.short	0x0064
        /*001c*/ 	.short	0x0082
	.zero		2


//--------------------- .nv.info                  --------------------------
	.section	.nv.info,"",@"SHT_CUDA_INFO"
	.align	4


	//----- nvinfo : EIATTR_REGCOUNT
	.align		4
        /*0000*/ 	.byte	0x04, 0x2f
        /*0002*/ 	.short	(.L_3 - .L_2)
	.align		4
.L_2:
        /*0004*/ 	.word	index@(_Z17eval_poly_const_fPKfPfii)
        /*0008*/ 	.word	0x00000008


	//----- nvinfo : EIATTR_FRAME_SIZE
	.align		4
.L_3:
        /*000c*/ 	.byte	0x04, 0x11
        /*000e*/ 	.short	(.L_5 - .L_4)
	.align		4
.L_4:
        /*0010*/ 	.word	index@(_Z17eval_poly_const_fPKfPfii)
        /*0014*/ 	.word	0x00000000


	//----- nvinfo : EIATTR_REGCOUNT
	.align		4
.L_5:
        /*0018*/ 	.byte	0x04, 0x2f
        /*001a*/ 	.short	(.L_7 - .L_6)
	.align		4
.L_6:
        /*001c*/ 	.word	index@(_Z17eval_poly_const_dPKdPdii)
        /*0020*/ 	.word	0x00000008


	//----- nvinfo : EIATTR_FRAME_SIZE
	.align		4
.L_7:
        /*0024*/ 	.byte	0x04, 0x11
        /*0026*/ 	.short	(.L_9 - .L_8)
	.align		4
.L_8:
        /*0028*/ 	.word	index@(_Z17eval_poly_const_dPKdPdii)
        /*002c*/ 	.word	0x00000000


	//----- nvinfo : EIATTR_REGCOUNT
	.align		4
.L_9:
        /*0030*/ 	.byte	0x04, 0x2f
        /*0032*/ 	.short	(.L_11 - .L_10)
	.align		4
.L_10:
        /*0034*/ 	.word	index@(_Z36eval_poly_mixed_fcoeffs_double_accumPKfPfii)
        /*0038*/ 	.word	0x00000018


	//----- nvinfo : EIATTR_FRAME_SIZE
	.align		4
.L_11:
        /*003c*/ 	.byte	0x04, 0x11
        /*003e*/ 	.short	(.L_13 - .L_12)
	.align		4
.L_12:
        /*0040*/ 	.word	index@(_Z36eval_poly_mixed_fcoeffs_double_accumPKfPfii)
        /*0044*/ 	.word	0x00000000


	//----- nvinfo : EIATTR_MIN_STACK_SIZE
	.align		4
.L_13:
        /*0048*/ 	.byte	0x04, 0x12
        /*004a*/ 	.short	(.L_15 - .L_14)
	.align		4
.L_14:
        /*004c*/ 	.word	index@(_Z36eval_poly_mixed_fcoeffs_double_accumPKfPfii)
        /*0050*/ 	.word	0x00000000


	//----- nvinfo : EIATTR_MIN_STACK_SIZE
	.align		4
.L_15:
        /*0054*/ 	.byte	0x04, 0x12
        /*0056*/ 	.short	(.L_17 - .L_16)
	.align		4
.L_16:
        /*0058*/ 	.word	index@(_Z17eval_poly_const_dPKdPdii)
        /*005c*/ 	.word	0x00000000


	//----- nvinfo : EIATTR_MIN_STACK_SIZE
	.align		4
.L_17:
        /*0060*/ 	.byte	0x04, 0x12
        /*0062*/ 	.short	(.L_19 - .L_18)
	.align		4
.L_18:
        /*0064*/ 	.word	index@(_Z17eval_poly_const_fPKfPfii)
        /*0068*/ 	.word	0x00000000
.L_19:


//--------------------- .nv.compat                --------------------------
	.section	.nv.compat,"",@"SHT_CUDA_COMPAT_INFO"
	.align	4
        /*0000*/ 	.byte	0x02, 0x09, 0x00, 0x00, 0x02, 0x02, 0x01, 0x00, 0x02, 0x05, 0x05, 0x00, 0x03, 0x07, 0x01, 0x01
        /*0010*/ 	.byte	0x02, 0x03, 0x00, 0x00, 0x02, 0x06, 0x01, 0x00, 0x04, 0x0b, 0x08, 0x00, 0x01, 0x00, 0x00, 0x00
        /*0020*/ 	.byte	0x00, 0x00, 0x00, 0x00


//--------------------- .nv.info._Z36eval_poly_mixed_fcoeffs_double_accumPKfPfii --------------------------
	.section	.nv.info._Z36eval_poly_mixed_fcoeffs_double_accumPKfPfii,"",@"SHT_CUDA_INFO"
	.sectionflags	@""
	.align	4


	//----- nvinfo : EIATTR_CUDA_API_VERSION
	.align		4
        /*0000*/ 	.byte	0x04, 0x37
        /*0002*/ 	.short	(.L_21 - .L_20)
.L_20:
        /*0004*/ 	.word	0x00000082


	//----- nvinfo : EIATTR_KPARAM_INFO
	.align		4
.L_21:
        /*0008*/ 	.byte	0x04, 0x17
        /*000a*/ 	.short	(.L_23 - .L_22)
.L_22:
        /*000c*/ 	.word	0x00000000
        /*0010*/ 	.short	0x0003
        /*0012*/ 	.short	0x0014
        /*0014*/ 	.byte	0x00, 0xf0, 0x11, 0x00


	//----- nvinfo : EIATTR_KPARAM_INFO
	.align		4
.L_23:
        /*0018*/ 	.byte	0x04, 0x17
        /*001a*/ 	.short	(.L_25 - .L_24)
.L_24:
        /*001c*/ 	.word	0x00000000
        /*0020*/ 	.short	0x0002
        /*0022*/ 	.short	0x0010
        /*0024*/ 	.byte	0x00, 0xf0, 0x11, 0x00


	//----- nvinfo : EIATTR_KPARAM_INFO
	.align		4
.L_25:
        /*0028*/ 	.byte	0x04, 0x17
        /*002a*/ 	.short	(.L_27 - .L_26)
.L_26:
        /*002c*/ 	.word	0x00000000
        /*0030*/ 	.short	0x0001
        /*0032*/ 	.short	0x0008
        /*0034*/ 	.byte	0x00, 0xf5, 0x21, 0x00


	//----- nvinfo : EIATTR_KPARAM_INFO
	.align		4
.L_27:
        /*0038*/ 	.byte	0x04, 0x17
        /*003a*/ 	.short	(.L_29 - .L_28)
.L_28:
        /*003c*/ 	.word	0x00000000
        /*0040*/ 	.short	0x0000
        /*0042*/ 	.short	0x0000
        /*0044*/ 	.byte	0x00, 0xf5, 0x21, 0x00


	//----- nvinfo : EIATTR_SPARSE_MMA_MASK
	.align		4
.L_29:
        /*0048*/ 	.byte	0x03, 0x50
        /*004a*/ 	.short	0x0000


	//----- nvinfo : EIATTR_MAXREG_COUNT
	.align		4
        /*004c*/ 	.byte	0x03, 0x1b
        /*004e*/ 	.short	0x00ff


	//----- nvinfo : EIATTR_MERCURY_ISA_VERSION
	.align		4
        /*0050*/ 	.byte	0x03, 0x5f
        /*0052*/ 	.short	0x0101


	//----- nvinfo : EIATTR_VRC_CTA_INIT_COUNT
	.align		4
        /*0054*/ 	.byte	0x02, 0x4a
	.zero		1
	.zero		1


	//----- nvinfo : EIATTR_EXIT_INSTR_OFFSETS
	.align		4
        /*0058*/ 	.byte	0x04, 0x1c
        /*005a*/ 	.short	(.L_31 - .L_30)


	//   ....[0]....
.L_30:
        /*005c*/ 	.word	0x00000070


	//   ....[1]....
        /*0060*/ 	.word	0x00000780


	//----- nvinfo : EIATTR_CBANK_PARAM_SIZE
	.align		4
.L_31:
        /*0064*/ 	.byte	0x03, 0x19
        /*0066*/ 	.short	0x0018


	//----- nvinfo : EIATTR_PARAM_CBANK
	.align		4
        /*0068*/ 	.byte	0x04, 0x0a
        /*006a*/ 	.short	(.L_33 - .L_32)
	.align		4
.L_32:
        /*006c*/ 	.word	index@(.nv.constant0._Z36eval_poly_mixed_fcoeffs_double_accumPKfPfii)
        /*0070*/ 	.short	0x0380
        /*0072*/ 	.short	0x0018


	//----- nvinfo : EIATTR_SW_WAR
	.align		4
.L_33:
        /*0074*/ 	.byte	0x04, 0x36
        /*0076*/ 	.short	(.L_35 - .L_34)
.L_34:
        /*0078*/ 	.word	0x00000008
.L_35:


//--------------------- .nv.info._Z17eval_poly_const_dPKdPdii --------------------------
	.section	.nv.info._Z17eval_poly_const_dPKdPdii,"",@"SHT_CUDA_INFO"
	.sectionflags	@""
	.align	4


	//----- nvinfo : EIATTR_CUDA_API_VERSION
	.align		4
        /*0000*/ 	.byte	0x04, 0x37
        /*0002*/ 	.short	(.L_37 - .L_36)
.L_36:
        /*0004*/ 	.word	0x00000082


	//----- nvinfo : EIATTR_KPARAM_INFO
	.align		4
.L_37:
        /*0008*/ 	.byte	0x04, 0x17
        /*000a*/ 	.short	(.L_39 - .L_38)
.L_38:
        /*000c*/ 	.word	0x00000000
        /*0010*/ 	.short	0x0003
        /*0012*/ 	.short	0x0014
        /*0014*/ 	.byte	0x00, 0xf0, 0x11, 0x00


	//----- nvinfo : EIATTR_KPARAM_INFO
	.align		4
.L_39:
        /*0018*/ 	.byte	0x04, 0x17
        /*001a*/ 	.short	(.L_41 - .L_40)
.L_40:
        /*001c*/ 	.word	0x00000000
        /*0020*/ 	.short	0x0002
        /*0022*/ 	.short	0x0010
        /*0024*/ 	.byte	0x00, 0xf0, 0x11, 0x00


	//----- nvinfo : EIATTR_KPARAM_INFO
	.align		4
.L_41:
        /*0028*/ 	.byte	0x04, 0x17
        /*002a*/ 	.short	(.L_43 - .L_42)
.L_42:
        /*002c*/ 	.word	0x00000000
        /*0030*/ 	.short	0x0001
        /*0032*/ 	.short	0x0008
        /*0034*/ 	.byte	0x00, 0xf5, 0x21, 0x00


	//----- nvinfo : EIATTR_KPARAM_INFO
	.align		4
.L_43:
        /*0038*/ 	.byte	0x04, 0x17
        /*003a*/ 	.short	(.L_45 - .L_44)
.L_44:
        /*003c*/ 	.word	0x00000000
        /*0040*/ 	.short	0x0000
        /*0042*/ 	.short	0x0000
        /*0044*/ 	.byte	0x00, 0xf5, 0x21, 0x00


	//----- nvinfo : EIATTR_SPARSE_MMA_MASK
	.align		4
.L_45:
        /*0048*/ 	.byte	0x03, 0x50
        /*004a*/ 	.short	0x0000


	//----- nvinfo : EIATTR_MAXREG_COUNT
	.align		4
        /*004c*/ 	.byte	0x03, 0x1b
        /*004e*/ 	.short	0x00ff


	//----- nvinfo : EIATTR_MERCURY_ISA_VERSION
	.align		4
        /*0050*/ 	.byte	0x03, 0x5f
        /*0052*/ 	.short	0x0101


	//----- nvinfo : EIATTR_VRC_CTA_INIT_COUNT
	.align		4
        /*0054*/ 	.byte	0x02, 0x4a
	.zero		1
	.zero		1


	//----- nvinfo : EIATTR_EXIT_INSTR_OFFSETS
	.align		4
        /*0058*/ 	.byte	0x04, 0x1c
        /*005a*/ 	.short	(.L_47 - .L_46)


	//   ....[0]....
.L_46:
        /*005c*/ 	.word	0x00000070


	//   ....[1]....
        /*0060*/ 	.word	0x00000a60


	//----- nvinfo : EIATTR_CBANK_PARAM_SIZE
	.align		4
.L_47:
        /*0064*/ 	.byte	0x03, 0x19
        /*0066*/ 	.short	0x0018


	//----- nvinfo : EIATTR_PARAM_CBANK
	.align		4
        /*0068*/ 	.byte	0x04, 0x0a
        /*006a*/ 	.short	(.L_49 - .L_48)
	.align		4
.L_48:
        /*006c*/ 	.word	index@(.nv.constant0._Z17eval_poly_const_dPKdPdii)
        /*0070*/ 	.short	0x0380
        /*0072*/ 	.short	0x0018


	//----- nvinfo : EIATTR_SW_WAR
	.align		4
.L_49:
        /*0074*/ 	.byte	0x04, 0x36
        /*0076*/ 	.short	(.L_51 - .L_50)
.L_50:
        /*0078*/ 	.word	0x00000008
.L_51:


//--------------------- .nv.info._Z17eval_poly_const_fPKfPfii --------------------------
	.section	.nv.info._Z17eval_poly_const_fPKfPfii,"",@"SHT_CUDA_INFO"
	.sectionflags	@""
	.align	4


	//----- nvinfo : EIATTR_CUDA_API_VERSION
	.align		4
        /*0000*/ 	.byte	0x04, 0x37
        /*0002*/ 	.short	(.L_53 - .L_52)
.L_52:
        /*0004*/ 	.word	0x00000082


	//----- nvinfo : EIATTR_KPARAM_INFO
	.align		4
.L_53:
        /*0008*/ 	.byte	0x04, 0x17
        /*000a*/ 	.short	(.L_55 - .L_54)
.L_54:
        /*000c*/ 	.word	0x00000000
        /*0010*/ 	.short	0x0003
        /*0012*/ 	.short	0x0014
        /*0014*/ 	.byte	0x00, 0xf0, 0x11, 0x00


	//----- nvinfo : EIATTR_KPARAM_INFO
	.align		4
.L_55:
        /*0018*/ 	.byte	0x04, 0x17
        /*001a*/ 	.short	(.L_57 - .L_56)
.L_56:
        /*001c*/ 	.word	0x00000000
        /*0020*/ 	.short	0x0002
        /*0022*/ 	.short	0x0010
        /*0024*/ 	.byte	0x00, 0xf0, 0x11, 0x00


	//----- nvinfo : EIATTR_KPARAM_INFO
	.align		4
.L_57:
        /*0028*/ 	.byte	0x04, 0x17
        /*002a*/ 	.short	(.L_59 - .L_58)
.L_58:
        /*002c*/ 	.word	0x00000000
        /*0030*/ 	.short	0x0001
        /*0032*/ 	.short	0x0008
        /*0034*/ 	.byte	0x00, 0xf5, 0x21, 0x00


	//----- nvinfo : EIATTR_KPARAM_INFO
	.align		4
.L_59:
        /*0038*/ 	.byte	0x04, 0x17
        /*003a*/ 	.short	(.L_61 - .L_60)
.L_60:
        /*003c*/ 	.word	0x00000000
        /*0040*/ 	.short	0x0000
        /*0042*/ 	.short	0x0000
        /*0044*/ 	.byte	0x00, 0xf5, 0x21, 0x00


	//----- nvinfo : EIATTR_SPARSE_MMA_MASK
	.align		4
.L_61:
        /*0048*/ 	.byte	0x03, 0x50
        /*004a*/ 	.short	0x0000


	//----- nvinfo : EIATTR_MAXREG_COUNT
	.align		4
        /*004c*/ 	.byte	0x03, 0x1b
        /*004e*/ 	.short	0x00ff


	//----- nvinfo : EIATTR_MERCURY_ISA_VERSION
	.align		4
        /*0050*/ 	.byte	0x03, 0x5f
        /*0052*/ 	.short	0x0101


	//----- nvinfo : EIATTR_VRC_CTA_INIT_COUNT
	.align		4
        /*0054*/ 	.byte	0x02, 0x4a
	.zero		1
	.zero		1


	//----- nvinfo : EIATTR_EXIT_INSTR_OFFSETS
	.align		4
        /*0058*/ 	.byte	0x04, 0x1c
        /*005a*/ 	.short	(.L_63 - .L_62)


	//   ....[0]....
.L_62:
        /*005c*/ 	.word	0x00000070


	//   ....[1]....
        /*0060*/ 	.word	0x00000a40


	//----- nvinfo : EIATTR_CBANK_PARAM_SIZE
	.align		4
.L_63:
        /*0064*/ 	.byte	0x03, 0x19
        /*0066*/ 	.short	0x0018


	//----- nvinfo : EIATTR_PARAM_CBANK
	.align		4
        /*0068*/ 	.byte	0x04, 0x0a
        /*006a*/ 	.short	(.L_65 - .L_64)
	.align		4
.L_64:
        /*006c*/ 	.word	index@(.nv.constant0._Z17eval_poly_const_fPKfPfii)
        /*0070*/ 	.short	0x0380
        /*0072*/ 	.short	0x0018


	//----- nvinfo : EIATTR_SW_WAR
	.align		4
.L_65:
        /*0074*/ 	.byte	0x04, 0x36
        /*0076*/ 	.short	(.L_67 - .L_66)
.L_66:
        /*0078*/ 	.word	0x00000008
.L_67:


//--------------------- .nv.callgraph             --------------------------
	.section	.nv.callgraph,"",@"SHT_CUDA_CALLGRAPH"
	.align	4
	.sectionentsize	8
	.align		4
        /*0000*/ 	.word	0x00000000
	.align		4
        /*0004*/ 	.word	0xffffffff
	.align		4
        /*0008*/ 	.word	0x00000000
	.align		4
        /*000c*/ 	.word	0xfffffffe
	.align		4
        /*0010*/ 	.word	0x00000000
	.align		4
        /*0014*/ 	.word	0xfffffffd
	.align		4
        /*0018*/ 	.word	0x00000000
	.align		4
        /*001c*/ 	.word	0xfffffffc


//--------------------- .nv.constant3             --------------------------
	.section	.nv.constant3,"a",@progbits
	.align	8
.nv.constant3:
	.type		d_coeffs_f,@object
	.size		d_coeffs_f,(d_coeffs_d - d_coeffs_f)
d_coeffs_f:
	.zero		256
	.type		d_coeffs_d,@object
	.size		d_coeffs_d,(.L_1 - d_coeffs_d)
d_coeffs_d:
	.zero		512
.L_1:


//--------------------- .text._Z36eval_poly_mixed_fcoeffs_double_accumPKfPfii --------------------------
	.section	.text._Z36eval_poly_mixed_fcoeffs_double_accumPKfPfii,"ax",@progbits
	.align	128
        .global         _Z36eval_poly_mixed_fcoeffs_double_accumPKfPfii
        .type           _Z36eval_poly_mixed_fcoeffs_double_accumPKfPfii,@function
        .size           _Z36eval_poly_mixed_fcoeffs_double_accumPKfPfii,(.L_x_21 - _Z36eval_poly_mixed_fcoeffs_double_accumPKfPfii)
        .other          _Z36eval_poly_mixed_fcoeffs_double_accumPKfPfii,@"STO_CUDA_ENTRY STV_DEFAULT"
_Z36eval_poly_mixed_fcoeffs_double_accumPKfPfii:
.text._Z36eval_poly_mixed_fcoeffs_double_accumPKfPfii:
[----:B------:R-:W-:Y:S01]  /*0000*/  LDC R1, c[0x0][0x37c] ;  /* 0x0000df00ff017b82 */ /* 0x000fe20000000800 */
[----:B------:R-:W0:Y:S07]  /*0010*/  S2R R3, SR_TID.X ;  /* 0x0000000000037919 */ /* 0x000e2e0000002100 */
[----:B------:R-:W0:Y:S01]  /*0020*/  S2UR UR4, SR_CTAID.X ;  /* 0x00000000000479c3 */ /* 0x000e220000002500 */
[----:B------:R-:W1:Y:S07]  /*0030*/  LDCU UR5, c[0x0][0x390] ;  /* 0x00007200ff0577ac */ /* 0x000e6e0008000800 */
[----:B------:R-:W0:Y:S02]  /*0040*/  LDC R0, c[0x0][0x360] ;  /* 0x0000d800ff007b82 */ /* 0x000e240000000800 */
[----:B0-----:R-:W-:-:S05]  /*0050*/  IMAD R0, R0, UR4, R3 ;  /* 0x0000000400007c24 */ /* 0x001fca000f8e0203 */
[----:B-1----:R-:W-:-:S13]  /*0060*/  ISETP.GE.AND P0, PT, R0, UR5, PT ;  /* 0x0000000500007c0c */ /* 0x002fda000bf06270 */
[----:B------:R-:W-:Y:S05]  /*0070*/  @P0 EXIT ;  /* 0x000000000000094d */ /* 0x000fea0003800000 */
[----:B------:R-:W0:Y:S01]  /*0080*/  LDC R6, c[0x0][0x394] ;  /* 0x0000e500ff067b82 */ /* 0x000e220000000800 */
[----:B------:R-:W1:Y:S01]  /*0090*/  LDCU.64 UR4, c[0x0][0x358] ;  /* 0x00006b00ff0477ac */ /* 0x000e620008000a00 */
[C---:B0-----:R-:W-:Y:S01]  /*00a0*/  IMAD.SHL.U32 R2, R6.reuse, 0x4, RZ ;  /* 0x0000000406027824 */ /* 0x041fe200078e00ff */
[----:B------:R-:W-:-:S05]  /*00b0*/  ISETP.GE.AND P0, PT, R6, 0x1, PT ;  /* 0x000000010600780c */ /* 0x000fca0003f06270 */
[----:B------:R0:W2:Y:S08]  /*00c0*/  LDC R5, c[0x3][R2] ;  /* 0x00c0000002057b82 */ /* 0x0000b00000000800 */
[----:B01----:R-:W-:Y:S05]  /*00d0*/  @!P0 BRA `(.L_x_0) ;  /* 0x00000004009c8947 */ /* 0x003fea0003800000 */
[----:B------:R-:W0:Y:S02]  /*00e0*/  LDC.64 R10, c[0x0][0x380] ;  /* 0x0000e000ff0a7b82 */ /* 0x000e240000000a00 */
[----:B0-----:R-:W-:-:S05]  /*00f0*/  IMAD.WIDE R10, R0, 0x4, R10 ;  /* 0x00000004000a7825 */ /* 0x001fca00078e020a */
[----:B------:R-:W3:Y:S01]  /*0100*/  LDG.E.CONSTANT R2, desc[UR4][R10.64] ;  /* 0x000000040a027981 */ /* 0x000ee2000c1e9900 */
[----:B------:R-:W0:Y:S01]  /*0110*/  LDC R8, c[0x0][0x394] ;  /* 0x0000e500ff087b82 */ /* 0x000e220000000800 */
[C---:B------:R-:W-:Y:S01]  /*0120*/  ISETP.GE.U32.AND P0, PT, R6.reuse, 0x8, PT ;  /* 0x000000080600780c */ /* 0x040fe20003f06070 */
[----:B--2---:R-:W1:Y:S01]  /*0130*/  F2F.F64.F32 R4, R5 ;  /* 0x0000000500047310 */ /* 0x004e620000201800 */
[----:B------:R-:W-:-:S07]  /*0140*/  LOP3.LUT R7, R6, 0x7, RZ, 0xc0, !PT ;  /* 0x0000000706077812 */ /* 0x000fce00078ec0ff */
[----:B---3--:R-:W2:Y:S04]  /*0150*/  F2F.F64.F32 R2, R2 ;  /* 0x0000000200027310 */ /* 0x008ea80000201800 */
[----:B01----:R-:W-:Y:S05]  /*0160*/  @!P0 BRA `(.L_x_1) ;  /* 0x0000000000bc8947 */ /* 0x003fea0003800000 */
[C---:B------:R-:W-:Y:S01]  /*0170*/  LOP3.LUT R9, R6.reuse, 0x7ffffff8, RZ, 0xc0, !PT ;  /* 0x7ffffff806097812 */ /* 0x040fe200078ec0ff */
[----:B------:R-:W-:-:S03]  /*0180*/  VIADD R8, R6, 0xfffffffc ;  /* 0xfffffffc06087836 */ /* 0x000fc60000000000 */
[----:B------:R-:W-:-:S07]  /*0190*/  IADD3 R9, PT, PT, -R9, RZ, RZ ;  /* 0x000000ff09097210 */ /* 0x000fce0007ffe1ff */
.L_x_2:
[C---:B------:R-:W-:Y:S01]  /*01a0*/  VIADD R10, R8.reuse, 0x3 ;  /* 0x00000003080a7836 */ /* 0x040fe20000000000 */
[C---:B------:R-:W-:Y:S01]  /*01b0*/  IADD3 R11, PT, PT, R8.reuse, 0x2, RZ ;  /* 0x00000002080b7810 */ /* 0x040fe20007ffe0ff */
[----:B------:R-:W-:Y:S02]  /*01c0*/  VIADD R12, R8, 0x1 ;  /* 0x00000001080c7836 */ /* 0x000fe40000000000 */
[----:B------:R-:W-:Y:S02]  /*01d0*/  IMAD.SHL.U32 R10, R10, 0x4, RZ ;  /* 0x000000040a0a7824 */ /* 0x000fe400078e00ff */
[----:B------:R-:W-:Y:S01]  /*01e0*/  IMAD.SHL.U32 R14, R11, 0x4, RZ ;  /* 0x000000040b0e7824 */ /* 0x000fe200078e00ff */
[----:B------:R-:W-:Y:S01]  /*01f0*/  SHF.L.U32 R17, R12, 0x2, RZ ;  /* 0x000000020c117819 */ /* 0x000fe200000006ff */
[----:B------:R-:W0:Y:S01]  /*0200*/  LDC R16, c[0x3][R10] ;  /* 0x00c000000a107b82 */ /* 0x000e220000000800 */
[C---:B------:R-:W-:Y:S02]  /*0210*/  IMAD.SHL.U32 R15, R8.reuse, 0x4, RZ ;  /* 0x00000004080f7824 */ /* 0x040fe400078e00ff */
[----:B------:R-:W-:-:S02]  /*0220*/  VIADD R19, R8, 0xffffffff ;  /* 0xffffffff08137836 */ /* 0x000fc40000000000 */
[----:B------:R-:W-:-:S03]  /*0230*/  VIADD R9, R9, 0x8 ;  /* 0x0000000809097836 */ /* 0x000fc60000000000 */
[----:B------:R-:W1:Y:S01]  /*0240*/  LDC R11, c[0x3][R14] ;  /* 0x00c000000e0b7b82 */ /* 0x000e620000000800 */
[----:B------:R-:W-:Y:S01]  /*0250*/  SHF.L.U32 R20, R19, 0x2, RZ ;  /* 0x0000000213147819 */ /* 0x000fe200000006ff */
[----:B------:R-:W-:Y:S01]  /*0260*/  VIADD R19, R8, 0xfffffffe ;  /* 0xfffffffe08137836 */ /* 0x000fe20000000000 */
[----:B------:R-:W-:-:S03]  /*0270*/  ISETP.NE.AND P0, PT, R9, RZ, PT ;  /* 0x000000ff0900720c */ /* 0x000fc60003f05270 */
[----:B------:R-:W-:Y:S02]  /*0280*/  IMAD.SHL.U32 R21, R19, 0x4, RZ ;  /* 0x0000000413157824 */ /* 0x000fe400078e00ff */
[----:B------:R3:W4:Y:S01]  /*0290*/  LDC R18, c[0x3][R17] ;  /* 0x00c0000011127b82 */ /* 0x0007220000000800 */
[----:B------:R-:W-:-:S05]  /*02a0*/  VIADD R19, R8, 0xfffffffc ;  /* 0xfffffffc08137836 */ /* 0x000fca0000000000 */
[----:B------:R-:W-:Y:S01]  /*02b0*/  SHF.L.U32 R19, R19, 0x2, RZ ;  /* 0x0000000213137819 */ /* 0x000fe200000006ff */
[----:B0-----:R-:W2:Y:S01]  /*02c0*/  F2F.F64.F32 R12, R16 ;  /* 0x00000010000c7310 */ /* 0x001ea20000201800 */
[----:B------:R-:W0:Y:S01]  /*02d0*/  LDC R15, c[0x3][R15] ;  /* 0x00c000000f0f7b82 */ /* 0x000e220000000800 */
[C---:B---3--:R-:W-:Y:S01]  /*02e0*/  IADD3 R17, PT, PT, R8.reuse, -0x3, RZ ;  /* 0xfffffffd08117810 */ /* 0x048fe20007ffe0ff */
[----:B------:R-:W-:-:S04]  /*02f0*/  VIADD R8, R8, 0xfffffff8 ;  /* 0xfffffff808087836 */ /* 0x000fc80000000000 */
[----:B------:R-:W-:Y:S01]  /*0300*/  IMAD.SHL.U32 R17, R17, 0x4, RZ ;  /* 0x0000000411117824 */ /* 0x000fe200078e00ff */
[----:B-1----:R-:W1:Y:S01]  /*0310*/  F2F.F64.F32 R10, R11 ;  /* 0x0000000b000a7310 */ /* 0x002e620000201800 */
[----:B------:R-:W3:Y:S01]  /*0320*/  LDC R14, c[0x3][R20] ;  /* 0x00c00000140e7b82 */ /* 0x000ee20000000800 */
[----:B--2---:R-:W-:-:S06]  /*0330*/  DFMA R12, R2, R4, R12 ;  /* 0x00000004020c722b */ /* 0x004fcc000000000c */
[----:B----4-:R-:W2:Y:S01]  /*0340*/  F2F.F64.F32 R4, R18 ;  /* 0x0000001200047310 */ /* 0x010ea20000201800 */
[----:B------:R-:W4:Y:S01]  /*0350*/  LDC R16, c[0x3][R21] ;  /* 0x00c0000015107b82 */ /* 0x000f220000000800 */
[----:B-1----:R-:W-:-:S06]  /*0360*/  DFMA R12, R2, R12, R10 ;  /* 0x0000000c020c722b */ /* 0x002fcc000000000a */
[----:B0-----:R-:W0:Y:S01]  /*0370*/  F2F.F64.F32 R10, R15 ;  /* 0x0000000f000a7310 */ /* 0x001e220000201800 */
[----:B------:R-:W1:Y:S01]  /*0380*/  LDC R17, c[0x3][R17] ;  /* 0x00c0000011117b82 */ /* 0x000e620000000800 */
[----:B--2---:R-:W-:-:S07]  /*0390*/  DFMA R4, R2, R12, R4 ;  /* 0x0000000c0204722b */ /* 0x004fce0000000004 */
[----:B------:R-:W2:Y:S01]  /*03a0*/  LDC R19, c[0x3][R19] ;  /* 0x00c0000013137b82 */ /* 0x000ea20000000800 */
[----:B---3--:R-:W3:Y:S01]  /*03b0*/  F2F.F64.F32 R12, R14 ;  /* 0x0000000e000c7310 */ /* 0x008ee20000201800 */
[----:B0-----:R-:W-:-:S07]  /*03c0*/  DFMA R4, R2, R4, R10 ;  /* 0x000000040204722b */ /* 0x001fce000000000a */
[----:B----4-:R-:W0:Y:S01]  /*03d0*/  F2F.F64.F32 R10, R16 ;  /* 0x00000010000a7310 */ /* 0x010e220000201800 */
[----:B---3--:R-:W-:-:S07]  /*03e0*/  DFMA R4, R2, R4, R12 ;  /* 0x000000040204722b */ /* 0x008fce000000000c */
[----:B-1----:R-:W1:Y:S01]  /*03f0*/  F2F.F64.F32 R12, R17 ;  /* 0x00000011000c7310 */ /* 0x002e620000201800 */
[----:B0-----:R-:W-:-:S07]  /*0400*/  DFMA R4, R2, R4, R10 ;  /* 0x000000040204722b */ /* 0x001fce000000000a */
[----:B--2---:R-:W0:Y:S01]  /*0410*/  F2F.F64.F32 R10, R19 ;  /* 0x00000013000a7310 */ /* 0x004e220000201800 */
[----:B-1----:R-:W-:-:S08]  /*0420*/  DFMA R4, R2, R4, R12 ;  /* 0x000000040204722b */ /* 0x002fd0000000000c */
[----:B0-----:R-:W-:Y:S01]  /*0430*/  DFMA R4, R2, R4, R10 ;  /* 0x000000040204722b */ /* 0x001fe2000000000a */
[----:B------:R-:W-:Y:S10]  /*0440*/  @P0 BRA `(.L_x_2) ;  /* 0xfffffffc00540947 */ /* 0x000ff4000383ffff */
[----:B------:R-:W-:-:S07]  /*0450*/  IADD3 R8, PT, PT, R8, 0x4, RZ ;  /* 0x0000000408087810 */ /* 0x000fce0007ffe0ff */
.L_x_1:
[----:B------:R-:W-:-:S13]  /*0460*/  ISETP.NE.AND P0, PT, R7, RZ, PT ;  /* 0x000000ff0700720c */ /* 0x000fda0003f05270 */
[----:B------:R-:W-:Y:S05]  /*0470*/  @!P0 BRA `(.L_x_3) ;  /* 0x0000000000b08947 */ /* 0x000fea0003800000 */
[----:B------:R-:W-:Y:S02]  /*0480*/  ISETP.GE.U32.AND P0, PT, R7, 0x4, PT ;  /* 0x000000040700780c */ /* 0x000fe40003f06070 */
[----:B------:R-:W-:-:S04]  /*0490*/  LOP3.LUT R14, R6, 0x3, RZ, 0xc0, !PT ;  /* 0x00000003060e7812 */ /* 0x000fc800078ec0ff */
[----:B------:R-:W-:-:S07]  /*04a0*/  ISETP.NE.AND P1, PT, R14, RZ, PT ;  /* 0x000000ff0e00720c */ /* 0x000fce0003f25270 */
[----:B------:R-:W-:Y:S06]  /*04b0*/  @!P0 BRA `(.L_x_4) ;  /* 0x0000000000508947 */ /* 0x000fec0003800000 */
[C---:B------:R-:W-:Y:S02]  /*04c0*/  VIADD R7, R8.reuse, 0xffffffff ;  /* 0xffffffff08077836 */ /* 0x040fe40000000000 */
[C---:B------:R-:W-:Y:S02]  /*04d0*/  VIADD R9, R8.reuse, 0xfffffffe ;  /* 0xfffffffe08097836 */ /* 0x040fe40000000000 */
[C---:B------:R-:W-:Y:S01]  /*04e0*/  VIADD R10, R8.reuse, 0xfffffffd ;  /* 0xfffffffd080a7836 */ /* 0x040fe20000000000 */
[----:B------:R-:W-:Y:S01]  /*04f0*/  SHF.L.U32 R7, R7, 0x2, RZ ;  /* 0x0000000207077819 */ /* 0x000fe200000006ff */
[----:B------:R-:W-:Y:S01]  /*0500*/  VIADD R8, R8, 0xfffffffc ;  /* 0xfffffffc08087836 */ /* 0x000fe20000000000 */
[----:B------:R-:W-:Y:S02]  /*0510*/  SHF.L.U32 R9, R9, 0x2, RZ ;  /* 0x0000000209097819 */ /* 0x000fe400000006ff */
[----:B------:R-:W-:Y:S02]  /*0520*/  SHF.L.U32 R15, R10, 0x2, RZ ;  /* 0x000000020a0f7819 */ /* 0x000fe400000006ff */
[----:B------:R-:W0:Y:S01]  /*0530*/  LDC R7, c[0x3][R7] ;  /* 0x00c0000007077b82 */ /* 0x000e220000000800 */
[----:B------:R-:W-:-:S07]  /*0540*/  SHF.L.U32 R16, R8, 0x2, RZ ;  /* 0x0000000208107819 */ /* 0x000fce00000006ff */
[----:B------:R-:W1:Y:S08]  /*0550*/  LDC R9, c[0x3][R9] ;  /* 0x00c0000009097b82 */ /* 0x000e700000000800 */
[----:B------:R-:W3:Y:S08]  /*0560*/  LDC R15, c[0x3][R15] ;  /* 0x00c000000f0f7b82 */ /* 0x000ef00000000800 */
[----:B------:R-:W4:Y:S01]  /*0570*/  LDC R16, c[0x3][R16] ;  /* 0x00c0000010107b82 */ /* 0x000f220000000800 */
[----:B0-----:R-:W2:Y:S08]  /*0580*/  F2F.F64.F32 R10, R7 ;  /* 0x00000007000a7310 */ /* 0x001eb00000201800 */
[----:B-1----:R-:W0:Y:S01]  /*0590*/  F2F.F64.F32 R12, R9 ;  /* 0x00000009000c7310 */ /* 0x002e220000201800 */
[----:B--2---:R-:W-:-:S07]  /*05a0*/  DFMA R10, R2, R4, R10 ;  /* 0x00000004020a722b */ /* 0x004fce000000000a */
[----:B---3--:R-:W1:Y:S01]  /*05b0*/  F2F.F64.F32 R4, R15 ;  /* 0x0000000f00047310 */ /* 0x008e620000201800 */
[----:B0-----:R-:W-:-:S07]  /*05c0*/  DFMA R10, R2, R10, R12 ;  /* 0x0000000a020a722b */ /* 0x001fce000000000c */
[----:B----4-:R-:W0:Y:S01]  /*05d0*/  F2F.F64.F32 R12, R16 ;  /* 0x00000010000c7310 */ /* 0x010e220000201800 */
[----:B-1----:R-:W-:-:S08]  /*05e0*/  DFMA R4, R2, R10, R4 ;  /* 0x0000000a0204722b */ /* 0x002fd00000000004 */
[----:B0-----:R-:W-:-:S11]  /*05f0*/  DFMA R4, R2, R4, R12 ;  /* 0x000000040204722b */ /* 0x001fd6000000000c */
.L_x_4:
[----:B------:R-:W-:Y:S05]  /*0600*/  @!P1 BRA `(.L_x_3) ;  /* 0x00000000004c9947 */ /* 0x000fea0003800000 */
[----:B------:R-:W-:Y:S02]  /*0610*/  ISETP.NE.AND P0, PT, R14, 0x1, PT ;  /* 0x000000010e00780c */ /* 0x000fe40003f05270 */
[----:B------:R-:W-:-:S04]  /*0620*/  LOP3.LUT R6, R6, 0x1, RZ, 0xc0, !PT ;  /* 0x0000000106067812 */ /* 0x000fc800078ec0ff */
[----:B------:R-:W-:-:S07]  /*0630*/  ISETP.NE.U32.AND P1, PT, R6, 0x1, PT ;  /* 0x000000010600780c */ /* 0x000fce0003f25070 */
[----:B------:R-:W-:Y:S06]  /*0640*/  @!P0 BRA `(.L_x_5) ;  /* 0x0000000000288947 */ /* 0x000fec0003800000 */
[C---:B------:R-:W-:Y:S02]  /*0650*/  VIADD R6, R8.reuse, 0xffffffff ;  /* 0xffffffff08067836 */ /* 0x040fe40000000000 */
[----:B------:R-:W-:-:S03]  /*0660*/  VIADD R8, R8, 0xfffffffe ;  /* 0xfffffffe08087836 */ /* 0x000fc60000000000 */
[----:B------:R-:W-:Y:S02]  /*0670*/  SHF.L.U32 R9, R6, 0x2, RZ ;  /* 0x0000000206097819 */ /* 0x000fe400000006ff */
[----:B------:R-:W-:Y:S02]  /*0680*/  SHF.L.U32 R12, R8, 0x2, RZ ;  /* 0x00000002080c7819 */ /* 0x000fe400000006ff */
[----:B------:R-:W0:Y:S08]  /*0690*/  LDC R6, c[0x3][R9] ;  /* 0x00c0000009067b82 */ /* 0x000e300000000800 */
[----:B------:R-:W1:Y:S01]  /*06a0*/  LDC R10, c[0x3][R12] ;  /* 0x00c000000c0a7b82 */ /* 0x000e620000000800 */
[----:B0-----:R-:W2:Y:S08]  /*06b0*/  F2F.F64.F32 R6, R6 ;  /* 0x0000000600067310 */ /* 0x001eb00000201800 */
[----:B-1----:R-:W0:Y:S01]  /*06c0*/  F2F.F64.F32 R10, R10 ;  /* 0x0000000a000a7310 */ /* 0x002e220000201800 */
[----:B--2---:R-:W-:-:S08]  /*06d0*/  DFMA R4, R2, R4, R6 ;  /* 0x000000040204722b */ /* 0x004fd00000000006 */
[----:B0-----:R-:W-:-:S11]  /*06e0*/  DFMA R4, R2, R4, R10 ;  /* 0x000000040204722b */ /* 0x001fd6000000000a */
.L_x_5:
[----:B------:R-:W-:-:S05]  /*06f0*/  @!P1 VIADD R8, R8, 0xffffffff ;  /* 0xffffffff08089836 */ /* 0x000fca0000000000 */
[----:B------:R-:W-:-:S04]  /*0700*/  @!P1 SHF.L.U32 R8, R8, 0x2, RZ ;  /* 0x0000000208089819 */ /* 0x000fc800000006ff */
[----:B------:R-:W0:Y:S02]  /*0710*/  @!P1 LDC R6, c[0x3][R8] ;  /* 0x00c0000008069b82 */ /* 0x000e240000000800 */
[----:B0-----:R-:W2:Y:S02]  /*0720*/  @!P1 F2F.F64.F32 R6, R6 ;  /* 0x0000000600069310 */ /* 0x001ea40000201800 */
[----:B--2---:R-:W-:-:S11]  /*0730*/  @!P1 DFMA R4, R2, R4, R6 ;  /* 0x000000040204922b */ /* 0x004fd60000000006 */
.L_x_3:
[----:B------:R0:W1:Y:S02]  /*0740*/  F2F.F32.F64 R5, R4 ;  /* 0x0000000400057310 */ /* 0x0000640000301000 */
.L_x_0:
[----:B--2---:R-:W2:Y:S02]  /*0750*/  LDC.64 R2, c[0x0][0x388] ;  /* 0x0000e200ff027b82 */ /* 0x004ea40000000a00 */
[----:B--2---:R-:W-:-:S05]  /*0760*/  IMAD.WIDE R2, R0, 0x4, R2 ;  /* 0x0000000400027825 */ /* 0x004fca00078e0202 */
[----:B-1----:R-:W-:Y:S01]  /*0770*/  STG.E desc[UR4][R2.64], R5 ;  /* 0x0000000502007986 */ /* 0x002fe2000c101904 */
[----:B------:R-:W-:Y:S05]  /*0780*/  EXIT ;  /* 0x000000000000794d */ /* 0x000fea0003800000 */
.L_x_6:
[----:B------:R-:W-:-:S00]  /*0790*/  BRA `(.L_x_6) ;  /* 0xfffffffc00fc7947 */ /* 0x000fc0000383ffff */
[----:B------:R-:W-:-:S00]  /*07a0*/  NOP ;  /* 0x0000000000007918 */ /* 0x000fc00000000000 */
        /* <DEDUP_REMOVED lines=13> */
.L_x_21:


//--------------------- .text._Z17eval_poly_const_dPKdPdii --------------------------
	.section	.text._Z17eval_poly_const_dPKdPdii,"ax",@progbits
	.align	128
        .global         _Z17eval_poly_const_dPKdPdii
        .type           _Z17eval_poly_const_dPKdPdii,@function
        .size           _Z17eval_poly_const_dPKdPdii,(.L_x_22 - _Z17eval_poly_const_dPKdPdii)
        .other          _Z17eval_poly_const_dPKdPdii,@"STO_CUDA_ENTRY STV_DEFAULT"
_Z17eval_poly_const_dPKdPdii:
.text._Z17eval_poly_const_dPKdPdii:
        /* <DEDUP_REMOVED lines=8> */
[----:B------:R-:W0:Y:S01]  /*0080*/  LDCU UR4, c[0x0][0x394] ;  /* 0x00007280ff0477ac */ /* 0x000e220008000800 */
[----:B------:R-:W-:Y:S01]  /*0090*/  UMOV UR13, 0x100 ;  /* 0x00000100000d7882 */ /* 0x000fe20000000000 */
[----:B------:R-:W1:Y:S01]  /*00a0*/  LDCU.64 UR14, c[0x0][0x358] ;  /* 0x00006b00ff0e77ac */ /* 0x000e620008000a00 */
[----:B0-----:R-:W-:Y:S02]  /*00b0*/  ULEA UR6, UR4, UR13, 0x3 ;  /* 0x0000000d04067291 */ /* 0x001fe4000f8e18ff */
[----:B------:R-:W-:-:S10]  /*00c0*/  UISETP.GE.AND UP0, UPT, UR4, 0x1, UPT ;  /* 0x000000010400788c */ /* 0x000fd4000bf06270 */
[----:B------:R-:W0:Y:S02]  /*00d0*/  LDCU.64 UR6, c[0x3][UR6] ;  /* 0x00c00000060677ac */ /* 0x000e240008000a00 */
[----:B0-----:R-:W-:Y:S02]  /*00e0*/  MOV R4, UR6 ;  /* 0x0000000600047c02 */ /* 0x001fe40008000f00 */
[----:B------:R-:W-:Y:S01]  /*00f0*/  MOV R5, UR7 ;  /* 0x0000000700057c02 */ /* 0x000fe20008000f00 */
[----:B-1----:R-:W-:Y:S06]  /*0100*/  BRA.U !UP0, `(.L_x_7) ;  /* 0x0000000908487547 */ /* 0x002fec000b800000 */
[----:B------:R-:W0:Y:S02]  /*0110*/  LDC.64 R2, c[0x0][0x380] ;  /* 0x0000e000ff027b82 */ /* 0x000e240000000a00 */
[----:B0-----:R-:W-:-:S06]  /*0120*/  IMAD.WIDE R2, R0, 0x8, R2 ;  /* 0x0000000800027825 */ /* 0x001fcc00078e0202 */
[----:B------:R-:W5:Y:S01]  /*0130*/  LDG.E.64.CONSTANT R2, desc[UR14][R2.64] ;  /* 0x0000000e02027981 */ /* 0x000f62000c1e9b00 */
[----:B------:R-:W-:Y:S01]  /*0140*/  UISETP.GE.U32.AND UP0, UPT, UR4, 0x10, UPT ;  /* 0x000000100400788c */ /* 0x000fe2000bf06070 */
[----:B------:R-:W0:Y:S01]  /*0150*/  LDCU UR12, c[0x0][0x394] ;  /* 0x00007280ff0c77ac */ /* 0x000e220008000800 */
[----:B------:R-:W-:-:S07]  /*0160*/  ULOP3.LUT UR19, UR4, 0xf, URZ, 0xc0, !UPT ;  /* 0x0000000f04137892 */ /* 0x000fce000f8ec0ff */
[----:B------:R-:W-:Y:S05]  /*0170*/  BRA.U !UP0, `(.L_x_8) ;  /* 0x00000005081c7547 */ /* 0x000fea000b800000 */
[----:B------:R-:W-:Y:S02]  /*0180*/  ULOP3.LUT UR5, UR4, 0x7ffffff0, URZ, 0xc0, !UPT ;  /* 0x7ffffff004057892 */ /* 0x000fe4000f8ec0ff */
[----:B0-----:R-:W-:Y:S02]  /*0190*/  UIADD3 UR12, UPT, UPT, UR4, -0x8, URZ ;  /* 0xfffffff8040c7890 */ /* 0x001fe4000fffe0ff */
[----:B------:R-:W-:-:S12]  /*01a0*/  UIADD3 UR5, UPT, UPT, -UR5, URZ, URZ ;  /* 0x000000ff05057290 */ /* 0x000fd8000fffe1ff */
.L_x_9:
[----:B------:R-:W-:Y:S02]  /*01b0*/  UIADD3 UR6, UPT, UPT, UR12, 0x7, URZ ;  /* 0x000000070c067890 */ /* 0x000fe4000fffe0ff */
[----:B------:R-:W-:Y:S02]  /*01c0*/  UIADD3 UR7, UPT, UPT, UR12, 0x6, URZ ;  /* 0x000000060c077890 */ /* 0x000fe4000fffe0ff */
[----:B------:R-:W-:Y:S02]  /*01d0*/  ULEA UR6, UR6, UR13, 0x3 ;  /* 0x0000000d06067291 */ /* 0x000fe4000f8e18ff */
[----:B------:R-:W-:Y:S02]  /*01e0*/  ULEA UR8, UR7, UR13, 0x3 ;  /* 0x0000000d07087291 */ /* 0x000fe4000f8e18ff */
[----:B------:R-:W-:Y:S02]  /*01f0*/  UIADD3 UR9, UPT, UPT, UR12, 0x5, URZ ;  /* 0x000000050c097890 */ /* 0x000fe4000fffe0ff */
[----:B------:R-:W-:-:S02]  /*0200*/  UIADD3 UR11, UPT, UPT, UR12, 0x4, URZ ;  /* 0x000000040c0b7890 */ /* 0x000fc4000fffe0ff */
[----:B------:R-:W-:Y:S02]  /*0210*/  ULEA UR10, UR9, UR13, 0x3 ;  /* 0x0000000d090a7291 */ /* 0x000fe4000f8e18ff */
[----:B------:R-:W-:Y:S02]  /*0220*/  ULEA UR16, UR11, UR13, 0x3 ;  /* 0x0000000d0b107291 */ /* 0x000fe4000f8e18ff */
[----:B------:R-:W0:Y:S03]  /*0230*/  LDCU.64 UR6, c[0x3][UR6] ;  /* 0x00c00000060677ac */ /* 0x000e260008000a00 */
[----:B------:R-:W1:Y:S01]  /*0240*/  LDCU.64 UR8, c[0x3][UR8] ;  /* 0x00c00000080877ac */ /* 0x000e620008000a00 */
[----:B------:R-:W-:-:S04]  /*0250*/  UIADD3 UR17, UPT, UPT, UR12, 0x3, URZ ;  /* 0x000000030c117890 */ /* 0x000fc8000fffe0ff */
[----:B------:R-:W2:Y:S01]  /*0260*/  LDCU.64 UR10, c[0x3][UR10] ;  /* 0x00c000000a0a77ac */ /* 0x000ea20008000a00 */
[----:B------:R-:W-:Y:S02]  /*0270*/  ULEA UR17, UR17, UR13, 0x3 ;  /* 0x0000000d11117291 */ /* 0x000fe4000f8e18ff */
[----:B------:R-:W-:Y:S01]  /*0280*/  UIADD3 UR18, UPT, UPT, UR12, 0x2, URZ ;  /* 0x000000020c127890 */ /* 0x000fe2000fffe0ff */
[----:B0----5:R-:W-:Y:S01]  /*0290*/  DFMA R4, R2, R4, UR6 ;  /* 0x0000000602047e2b */ /* 0x021fe20008000004 */
[----:B------:R-:W0:Y:S02]  /*02a0*/  LDCU.64 UR6, c[0x3][UR16] ;  /* 0x00c00000100677ac */ /* 0x000e240008000a00 */
[----:B------:R-:W-:Y:S02]  /*02b0*/  ULEA UR18, UR18, UR13, 0x3 ;  /* 0x0000000d12127291 */ /* 0x000fe4000f8e18ff */
[----:B------:R-:W-:-:S03]  /*02c0*/  UIADD3 UR16, UPT, UPT, UR12, 0x1, URZ ;  /* 0x000000010c107890 */ /* 0x000fc6000fffe0ff */
[----:B-1----:R-:W-:Y:S01]  /*02d0*/  DFMA R4, R2, R4, UR8 ;  /* 0x0000000802047e2b */ /* 0x002fe20008000004 */
[----:B------:R-:W1:Y:S01]  /*02e0*/  LDCU.64 UR8, c[0x3][UR17] ;  /* 0x00c00000110877ac */ /* 0x000e620008000a00 */
[----:B------:R-:W-:Y:S02]  /*02f0*/  ULEA UR16, UR16, UR13, 0x3 ;  /* 0x0000000d10107291 */ /* 0x000fe4000f8e18ff */
[----:B------:R-:W-:-:S04]  /*0300*/  ULEA UR17, UR12, UR13, 0x3 ;  /* 0x0000000d0c117291 */ /* 0x000fc8000f8e18ff */
[----:B--2---:R-:W-:Y:S01]  /*0310*/  DFMA R4, R2, R4, UR10 ;  /* 0x0000000a02047e2b */ /* 0x004fe20008000004 */
[----:B------:R-:W2:Y:S01]  /*0320*/  LDCU.64 UR10, c[0x3][UR18] ;  /* 0x00c00000120a77ac */ /* 0x000ea20008000a00 */
[----:B------:R-:W-:Y:S02]  /*0330*/  UIADD3 UR18, UPT, UPT, UR12, -0x1, URZ ;  /* 0xffffffff0c127890 */ /* 0x000fe4000fffe0ff */
[----:B------:R-:W-:-:S04]  /*0340*/  UIADD3 UR5, UPT, UPT, UR5, 0x10, URZ ;  /* 0x0000001005057890 */ /* 0x000fc8000fffe0ff */
[----:B0-----:R-:W-:Y:S01]  /*0350*/  DFMA R4, R2, R4, UR6 ;  /* 0x0000000602047e2b */ /* 0x001fe20008000004 */
[----:B------:R-:W0:Y:S01]  /*0360*/  LDCU.64 UR6, c[0x3][UR16] ;  /* 0x00c00000100677ac */ /* 0x000e220008000a00 */
[----:B------:R-:W-:Y:S02]  /*0370*/  ULEA UR18, UR18, UR13, 0x3 ;  /* 0x0000000d12127291 */ /* 0x000fe4000f8e18ff */
[----:B------:R-:W-:-:S04]  /*0380*/  UIADD3 UR16, UPT, UPT, UR12, -0x2, URZ ;  /* 0xfffffffe0c107890 */ /* 0x000fc8000fffe0ff */
[----:B-1----:R-:W-:Y:S01]  /*0390*/  DFMA R4, R2, R4, UR8 ;  /* 0x0000000802047e2b */ /* 0x002fe20008000004 */
[----:B------:R-:W1:Y:S01]  /*03a0*/  LDCU.64 UR8, c[0x3][UR17] ;  /* 0x00c00000110877ac */ /* 0x000e620008000a00 */
[----:B------:R-:W-:Y:S02]  /*03b0*/  ULEA UR16, UR16, UR13, 0x3 ;  /* 0x0000000d10107291 */ /* 0x000fe4000f8e18ff */
[----:B------:R-:W-:-:S04]  /*03c0*/  UIADD3 UR17, UPT, UPT, UR12, -0x3, URZ ;  /* 0xfffffffd0c117890 */ /* 0x000fc8000fffe0ff */
[----:B--2---:R-:W-:Y:S01]  /*03d0*/  DFMA R4, R2, R4, UR10 ;  /* 0x0000000a02047e2b */ /* 0x004fe20008000004 */
[----:B------:R-:W2:Y:S01]  /*03e0*/  LDCU.64 UR10, c[0x3][UR18] ;  /* 0x00c00000120a77ac */ /* 0x000ea20008000a00 */
[----:B------:R-:W-:Y:S02]  /*03f0*/  ULEA UR17, UR17, UR13, 0x3 ;  /* 0x0000000d11117291 */ /* 0x000fe4000f8e18ff */
[----:B------:R-:W-:-:S04]  /*0400*/  UIADD3 UR18, UPT, UPT, UR12, -0x4, URZ ;  /* 0xfffffffc0c127890 */ /* 0x000fc8000fffe0ff */
        /* <DEDUP_REMOVED lines=19> */
[----:B------:R-:W-:-:S04]  /*0540*/  UISETP.NE.AND UP0, UPT, UR5, URZ, UPT ;  /* 0x000000ff0500728c */ /* 0x000fc8000bf05270 */
[----:B--2---:R-:W-:Y:S01]  /*0550*/  DFMA R4, R2, R4, UR10 ;  /* 0x0000000a02047e2b */ /* 0x004fe20008000004 */
[----:B------:R-:W2:Y:S01]  /*0560*/  LDCU.64 UR10, c[0x3][UR18] ;  /* 0x00c00000120a77ac */ /* 0x000ea20008000a00 */
[----:B------:R-:W-:-:S06]  /*0570*/  UIADD3 UR12, UPT, UPT, UR12, -0x10, URZ ;  /* 0xfffffff00c0c7890 */ /* 0x000fcc000fffe0ff */
[C---:B0-----:R-:W-:Y:S01]  /*0580*/  DFMA R4, R2.reuse, R4, UR6 ;  /* 0x0000000602047e2b */ /* 0x041fe20008000004 */
[----:B------:R-:W0:Y:S07]  /*0590*/  LDCU.64 UR6, c[0x3][UR16] ;  /* 0x00c00000100677ac */ /* 0x000e2e0008000a00 */
[----:B-1----:R-:W-:-:S08]  /*05a0*/  DFMA R4, R2, R4, UR8 ;  /* 0x0000000802047e2b */ /* 0x002fd00008000004 */
[----:B--2---:R-:W-:-:S08]  /*05b0*/  DFMA R4, R2, R4, UR10 ;  /* 0x0000000a02047e2b */ /* 0x004fd00008000004 */
[----:B0-----:R-:W-:Y:S01]  /*05c0*/  DFMA R4, R2, R4, UR6 ;  /* 0x0000000602047e2b */ /* 0x001fe20008000004 */
[----:B------:R-:W-:Y:S10]  /*05d0*/  BRA.U UP0, `(.L_x_9) ;  /* 0xfffffff900f47547 */ /* 0x000ff4000b83ffff */
[----:B------:R-:W-:-:S12]  /*05e0*/  UIADD3 UR12, UPT, UPT, UR12, 0x8, URZ ;  /* 0x000000080c0c7890 */ /* 0x000fd8000fffe0ff */
.L_x_8:
[----:B------:R-:W-:-:S09]  /*05f0*/  UISETP.NE.AND UP0, UPT, UR19, URZ, UPT ;  /* 0x000000ff1300728c */ /* 0x000fd2000bf05270 */
[----:B------:R-:W-:Y:S05]  /*0600*/  BRA.U !UP0, `(.L_x_7) ;  /* 0x0000000508087547 */ /* 0x000fea000b800000 */
[----:B------:R-:W-:Y:S02]  /*0610*/  UISETP.GE.U32.AND UP0, UPT, UR19, 0x8, UPT ;  /* 0x000000081300788c */ /* 0x000fe4000bf06070 */
[----:B------:R-:W-:-:S04]  /*0620*/  ULOP3.LUT UR18, UR4, 0x7, URZ, 0xc0, !UPT ;  /* 0x0000000704127892 */ /* 0x000fc8000f8ec0ff */
[----:B------:R-:W-:-:S03]  /*0630*/  UISETP.NE.AND UP1, UPT, UR18, URZ, UPT ;  /* 0x000000ff1200728c */ /* 0x000fc6000bf25270 */
[----:B------:R-:W-:Y:S08]  /*0640*/  BRA.U !UP0, `(.L_x_10) ;  /* 0x0000000108807547 */ /* 0x000ff0000b800000 */
[----:B0-----:R-:W-:Y:S02]  /*0650*/  UIADD3 UR5, UPT, UPT, UR12, -0x1, URZ ;  /* 0xffffffff0c057890 */ /* 0x001fe4000fffe0ff */
[----:B------:R-:W-:Y:S02]  /*0660*/  UIADD3 UR6, UPT, UPT, UR12, -0x2, URZ ;  /* 0xfffffffe0c067890 */ /* 0x000fe4000fffe0ff */
[----:B------:R-:W-:Y:S02]  /*0670*/  ULEA UR5, UR5, UR13, 0x3 ;  /* 0x0000000d05057291 */ /* 0x000fe4000f8e18ff */
[----:B------:R-:W-:Y:S02]  /*0680*/  ULEA UR8, UR6, UR13, 0x3 ;  /* 0x0000000d06087291 */ /* 0x000fe4000f8e18ff */
[----:B------:R-:W-:Y:S02]  /*0690*/  UIADD3 UR9, UPT, UPT, UR12, -0x3, URZ ;  /* 0xfffffffd0c097890 */ /* 0x000fe4000fffe0ff */
[----:B------:R-:W-:-:S02]  /*06a0*/  UIADD3 UR16, UPT, UPT, UR12, -0x5, URZ ;  /* 0xfffffffb0c107890 */ /* 0x000fc4000fffe0ff */
[----:B------:R-:W-:Y:S02]  /*06b0*/  ULEA UR10, UR9, UR13, 0x3 ;  /* 0x0000000d090a7291 */ /* 0x000fe4000f8e18ff */
[----:B------:R-:W-:Y:S02]  /*06c0*/  ULEA UR16, UR16, UR13, 0x3 ;  /* 0x0000000d10107291 */ /* 0x000fe4000f8e18ff */
[----:B------:R-:W0:Y:S01]  /*06d0*/  LDCU.64 UR6, c[0x3][UR5] ;  /* 0x00c00000050677ac */ /* 0x000e220008000a00 */
[----:B------:R-:W-:Y:S02]  /*06e0*/  UIADD3 UR5, UPT, UPT, UR12, -0x4, URZ ;  /* 0xfffffffc0c057890 */ /* 0x000fe4000fffe0ff */
[----:B------:R-:W1:Y:S02]  /*06f0*/  LDCU.64 UR8, c[0x3][UR8] ;  /* 0x00c00000080877ac */ /* 0x000e640008000a00 */
[----:B------:R-:W-:-:S03]  /*0700*/  ULEA UR5, UR5, UR13, 0x3 ;  /* 0x0000000d05057291 */ /* 0x000fc6000f8e18ff */
[----:B------:R-:W2:Y:S01]  /*0710*/  LDCU.64 UR10, c[0x3][UR10] ;  /* 0x00c000000a0a77ac */ /* 0x000ea20008000a00 */
[----:B------:R-:W-:Y:S01]  /*0720*/  UIADD3 UR17, UPT, UPT, UR12, -0x6, URZ ;  /* 0xfffffffa0c117890 */ /* 0x000fe2000fffe0ff */
[----:B0----5:R-:W-:-:S03]  /*0730*/  DFMA R4, R2, R4, UR6 ;  /* 0x0000000602047e2b */ /* 0x021fc60008000004 */
[----:B------:R-:W-:-:S04]  /*0740*/  ULEA UR17, UR17, UR13, 0x3 ;  /* 0x0000000d11117291 */ /* 0x000fc8000f8e18ff */
[----:B------:R-:W0:Y:S01]  /*0750*/  LDCU.64 UR6, c[0x3][UR5] ;  /* 0x00c00000050677ac */ /* 0x000e220008000a00 */
[----:B-1----:R-:W-:Y:S01]  /*0760*/  DFMA R4, R2, R4, UR8 ;  /* 0x0000000802047e2b */ /* 0x002fe20008000004 */
[----:B------:R-:W-:Y:S01]  /*0770*/  UIADD3 UR5, UPT, UPT, UR12, -0x7, URZ ;  /* 0xfffffff90c057890 */ /* 0x000fe2000fffe0ff */
[----:B------:R-:W1:Y:S03]  /*0780*/  LDCU.64 UR8, c[0x3][UR16] ;  /* 0x00c00000100877ac */ /* 0x000e660008000a00 */
[----:B------:R-:W-:-:S03]  /*0790*/  ULEA UR5, UR5, UR13, 0x3 ;  /* 0x0000000d05057291 */ /* 0x000fc6000f8e18ff */
[----:B--2---:R-:W-:Y:S01]  /*07a0*/  DFMA R4, R2, R4, UR10 ;  /* 0x0000000a02047e2b */ /* 0x004fe20008000004 */
[----:B------:R-:W-:Y:S01]  /*07b0*/  UIADD3 UR12, UPT, UPT, UR12, -0x8, URZ ;  /* 0xfffffff80c0c7890 */ /* 0x000fe2000fffe0ff */
[----:B------:R-:W2:Y:S03]  /*07c0*/  LDCU.64 UR10, c[0x3][UR17] ;  /* 0x00c00000110a77ac */ /* 0x000ea60008000a00 */
[----:B------:R-:W-:-:S03]  /*07d0*/  ULEA UR16, UR12, UR13, 0x3 ;  /* 0x0000000d0c107291 */ /* 0x000fc6000f8e18ff */
[C---:B0-----:R-:W-:Y:S01]  /*07e0*/  DFMA R4, R2.reuse, R4, UR6 ;  /* 0x0000000602047e2b */ /* 0x041fe20008000004 */
[----:B------:R-:W0:Y:S07]  /*07f0*/  LDCU.64 UR6, c[0x3][UR5] ;  /* 0x00c00000050677ac */ /* 0x000e2e0008000a00 */
[C---:B-1----:R-:W-:Y:S01]  /*0800*/  DFMA R4, R2.reuse, R4, UR8 ;  /* 0x0000000802047e2b */ /* 0x042fe20008000004 */
[----:B------:R-:W1:Y:S07]  /*0810*/  LDCU.64 UR8, c[0x3][UR16] ;  /* 0x00c00000100877ac */ /* 0x000e6e0008000a00 */
[----:B--2---:R-:W-:-:S08]  /*0820*/  DFMA R4, R2, R4, UR10 ;  /* 0x0000000a02047e2b */ /* 0x004fd00008000004 */
[----:B0-----:R-:W-:-:S08]  /*0830*/  DFMA R4, R2, R4, UR6 ;  /* 0x0000000602047e2b */ /* 0x001fd00008000004 */
[----:B-1----:R-:W-:-:S11]  /*0840*/  DFMA R4, R2, R4, UR8 ;  /* 0x0000000802047e2b */ /* 0x002fd60008000004 */
.L_x_10:
        /* <DEDUP_REMOVED lines=13> */
[----:B------:R-:W0:Y:S03]  /*0920*/  LDCU.64 UR4, c[0x3][UR4] ;  /* 0x00c00000040477ac */ /* 0x000e260008000a00 */
[----:B------:R-:W1:Y:S05]  /*0930*/  LDCU.64 UR6, c[0x3][UR6] ;  /* 0x00c00000060677ac */ /* 0x000e6a0008000a00 */
[----:B------:R-:W2:Y:S01]  /*0940*/  LDCU.64 UR8, c[0x3][UR8] ;  /* 0x00c00000080877ac */ /* 0x000ea20008000a00 */
[C---:B0----5:R-:W-:Y:S01]  /*0950*/  DFMA R4, R2.reuse, R4, UR4 ;  /* 0x0000000402047e2b */ /* 0x061fe20008000004 */
[----:B------:R-:W0:Y:S07]  /*0960*/  LDCU.64 UR4, c[0x3][UR11] ;  /* 0x00c000000b0477ac */ /* 0x000e2e0008000a00 */
[----:B-1----:R-:W-:-:S08]  /*0970*/  DFMA R4, R2, R4, UR6 ;  /* 0x0000000602047e2b */ /* 0x002fd00008000004 */
[----:B--2---:R-:W-:-:S08]  /*0980*/  DFMA R4, R2, R4, UR8 ;  /* 0x0000000802047e2b */ /* 0x004fd00008000004 */
[----:B0-----:R-:W-:-:S11]  /*0990*/  DFMA R4, R2, R4, UR4 ;  /* 0x0000000402047e2b */ /* 0x001fd60008000004 */
.L_x_11:
[----:B------:R-:W-:Y:S05]  /*09a0*/  BRA.U !UP1, `(.L_x_7) ;  /* 0x0000000109207547 */ /* 0x000fea000b800000 */
[----:B------:R-:W-:-:S12]  /*09b0*/  UIADD3 UR10, UPT, UPT, -UR10, URZ, URZ ;  /* 0x000000ff0a0a7290 */ /* 0x000fd8000fffe1ff */
.L_x_12:
[----:B0-----:R-:W-:Y:S02]  /*09c0*/  UIADD3 UR12, UPT, UPT, UR12, -0x1, URZ ;  /* 0xffffffff0c0c7890 */ /* 0x001fe4000fffe0ff */
[----:B------:R-:W-:Y:S02]  /*09d0*/  UIADD3 UR10, UPT, UPT, UR10, 0x1, URZ ;  /* 0x000000010a0a7890 */ /* 0x000fe4000fffe0ff */
[----:B------:R-:W-:Y:S02]  /*09e0*/  ULEA UR4, UR12, UR13, 0x3 ;  /* 0x0000000d0c047291 */ /* 0x000fe4000f8e18ff */
[----:B------:R-:W-:-:S10]  /*09f0*/  UISETP.NE.AND UP0, UPT, UR10, URZ, UPT ;  /* 0x000000ff0a00728c */ /* 0x000fd4000bf05270 */
[----:B------:R-:W0:Y:S02]  /*0a00*/  LDCU.64 UR4, c[0x3][UR4] ;  /* 0x00c00000040477ac */ /* 0x000e240008000a00 */
[----:B0----5:R-:W-:Y:S01]  /*0a10*/  DFMA R4, R2, R4, UR4 ;  /* 0x0000000402047e2b */ /* 0x021fe20008000004 */
[----:B------:R-:W-:Y:S10]  /*0a20*/  BRA.U UP0, `(.L_x_12) ;  /* 0xfffffffd00e47547 */ /* 0x000ff4000b83ffff */
.L_x_7:
[----:B-----5:R-:W1:Y:S02]  /*0a30*/  LDC.64 R2, c[0x0][0x388] ;  /* 0x0000e200ff027b82 */ /* 0x020e640000000a00 */
[----:B-1----:R-:W-:-:S05]  /*0a40*/  IMAD.WIDE R2, R0, 0x8, R2 ;  /* 0x0000000800027825 */ /* 0x002fca00078e0202 */
[----:B------:R-:W-:Y:S01]  /*0a50*/  STG.E.64 desc[UR14][R2.64], R4 ;  /* 0x0000000402007986 */ /* 0x000fe2000c101b0e */
[----:B0-----:R-:W-:Y:S05]  /*0a60*/  EXIT ;  /* 0x000000000000794d */ /* 0x001fea0003800000 */
.L_x_13:
        /* <DEDUP_REMOVED lines=9> */
.L_x_22:


//--------------------- .text._Z17eval_poly_const_fPKfPfii --------------------------
	.section	.text._Z17eval_poly_const_fPKfPfii,"ax",@progbits
	.align	128
        .global         _Z17eval_poly_const_fPKfPfii
        .type           _Z17eval_poly_const_fPKfPfii,@function
        .size           _Z17eval_poly_const_fPKfPfii,(.L_x_23 - _Z17eval_poly_const_fPKfPfii)
        .other          _Z17eval_poly_const_fPKfPfii,@"STO_CUDA_ENTRY STV_DEFAULT"
_Z17eval_poly_const_fPKfPfii:
.text._Z17eval_poly_const_fPKfPfii:
        /* <DEDUP_REMOVED lines=9> */
[----:B------:R-:W1:Y:S01]  /*0090*/  LDCU.64 UR18, c[0x0][0x358] ;  /* 0x00006b00ff1277ac */ /* 0x000e620008000a00 */
[----:B0-----:R-:W-:Y:S02]  /*00a0*/  USHF.L.U32 UR5, UR4, 0x2, URZ ;  /* 0x0000000204057899 */ /* 0x001fe400080006ff */
[----:B------:R-:W-:-:S10]  /*00b0*/  UISETP.GE.AND UP0, UPT, UR4, 0x1, UPT ;  /* 0x000000010400788c */ /* 0x000fd4000bf06270 */
[----:B------:R-:W0:Y:S02]  /*00c0*/  LDCU UR5, c[0x3][UR5] ;  /* 0x00c00000050577ac */ /* 0x000e240008000800 */
[----:B0-----:R-:W-:Y:S01]  /*00d0*/  MOV R5, UR5 ;  /* 0x0000000500057c02 */ /* 0x001fe20008000f00 */
[----:B-1----:R-:W-:Y:S06]  /*00e0*/  BRA.U !UP0, `(.L_x_14) ;  /* 0x0000000908487547 */ /* 0x002fec000b800000 */
[----:B------:R-:W0:Y:S02]  /*00f0*/  LDC.64 R2, c[0x0][0x380] ;  /* 0x0000e000ff027b82 */ /* 0x000e240000000a00 */
[----:B0-----:R-:W-:-:S06]  /*0100*/  IMAD.WIDE R2, R0, 0x4, R2 ;  /* 0x0000000400027825 */ /* 0x001fcc00078e0202 */
[----:B------:R0:W5:Y:S01]  /*0110*/  LDG.E.CONSTANT R2, desc[UR18][R2.64] ;  /* 0x0000001202027981 */ /* 0x000162000c1e9900 */
[----:B------:R-:W-:Y:S01]  /*0120*/  UISETP.GE.U32.AND UP0, UPT, UR4, 0x10, UPT ;  /* 0x000000100400788c */ /* 0x000fe2000bf06070 */
[----:B------:R-:W1:Y:S01]  /*0130*/  LDCU UR5, c[0x0][0x394] ;  /* 0x00007280ff0577ac */ /* 0x000e620008000800 */
[----:B------:R-:W-:-:S07]  /*0140*/  ULOP3.LUT UR25, UR4, 0xf, URZ, 0xc0, !UPT ;  /* 0x0000000f04197892 */ /* 0x000fce000f8ec0ff */
[----:B0-----:R-:W-:Y:S05]  /*0150*/  BRA.U !UP0, `(.L_x_15) ;  /* 0x00000005081c7547 */ /* 0x001fea000b800000 */
[----:B-1----:R-:W-:Y:S02]  /*0160*/  ULOP3.LUT UR5, UR4, 0x7ffffff0, URZ, 0xc0, !UPT ;  /* 0x7ffffff004057892 */ /* 0x002fe4000f8ec0ff */
[----:B------:R-:W-:Y:S02]  /*0170*/  UIADD3 UR6, UPT, UPT, UR4, -0x8, URZ ;  /* 0xfffffff804067890 */ /* 0x000fe4000fffe0ff */
[----:B------:R-:W-:-:S12]  /*0180*/  UIADD3 UR5, UPT, UPT, -UR5, URZ, URZ ;  /* 0x000000ff05057290 */ /* 0x000fd8000fffe1ff */
.L_x_16:
[----:B------:R-:W-:Y:S02]  /*0190*/  UIADD3 UR7, UPT, UPT, UR6, 0x7, URZ ;  /* 0x0000000706077890 */ /* 0x000fe4000fffe0ff */
[----:B------:R-:W-:Y:S02]  /*01a0*/  UIADD3 UR8, UPT, UPT, UR6, 0x6, URZ ;  /* 0x0000000606087890 */ /* 0x000fe4000fffe0ff */
[----:B------:R-:W-:Y:S02]  /*01b0*/  USHF.L.U32 UR7, UR7, 0x2, URZ ;  /* 0x0000000207077899 */ /* 0x000fe400080006ff */
[----:B------:R-:W-:Y:S02]  /*01c0*/  UIADD3 UR9, UPT, UPT, UR6, 0x5, URZ ;  /* 0x0000000506097890 */ /* 0x000fe4000fffe0ff */
[----:B------:R-:W-:Y:S02]  /*01d0*/  USHF.L.U32 UR8, UR8, 0x2, URZ ;  /* 0x0000000208087899 */ /* 0x000fe400080006ff */
[----:B------:R-:W-:-:S02]  /*01e0*/  UIADD3 UR10, UPT, UPT, UR6, 0x4, URZ ;  /* 0x00000004060a7890 */ /* 0x000fc4000fffe0ff */
[----:B------:R-:W-:Y:S02]  /*01f0*/  USHF.L.U32 UR9, UR9, 0x2, URZ ;  /* 0x0000000209097899 */ /* 0x000fe400080006ff */
[----:B------:R-:W-:Y:S02]  /*0200*/  UIADD3 UR11, UPT, UPT, UR6, 0x3, URZ ;  /* 0x00000003060b7890 */ /* 0x000fe4000fffe0ff */
[----:B------:R-:W-:Y:S01]  /*0210*/  USHF.L.U32 UR10, UR10, 0x2, URZ ;  /* 0x000000020a0a7899 */ /* 0x000fe200080006ff */
[----:B------:R-:W0:Y:S01]  /*0220*/  LDCU UR7, c[0x3][UR7] ;  /* 0x00c00000070777ac */ /* 0x000e220008000800 */
[----:B------:R-:W-:Y:S02]  /*0230*/  UIADD3 UR12, UPT, UPT, UR6, 0x2, URZ ;  /* 0x00000002060c7890 */ /* 0x000fe4000fffe0ff */
[----:B------:R-:W-:Y:S01]  /*0240*/  USHF.L.U32 UR11, UR11, 0x2, URZ ;  /* 0x000000020b0b7899 */ /* 0x000fe200080006ff */
[----:B------:R-:W1:Y:S01]  /*0250*/  LDCU UR8, c[0x3][UR8] ;  /* 0x00c00000080877ac */ /* 0x000e620008000800 */
[----:B------:R-:W-:-:S02]  /*0260*/  UIADD3 UR13, UPT, UPT, UR6, 0x1, URZ ;  /* 0x00000001060d7890 */ /* 0x000fc4000fffe0ff */
[----:B------:R-:W-:Y:S01]  /*0270*/  USHF.L.U32 UR12, UR12, 0x2, URZ ;  /* 0x000000020c0c7899 */ /* 0x000fe200080006ff */
[----:B------:R-:W2:Y:S01]  /*0280*/  LDCU UR9, c[0x3][UR9] ;  /* 0x00c00000090977ac */ /* 0x000ea20008000800 */
[C---:B0----5:R-:W-:Y:S01]  /*0290*/  FFMA R5, R2.reuse, R5, UR7 ;  /* 0x0000000702057e23 */ /* 0x061fe20008000005 */
[----:B------:R-:W-:Y:S01]  /*02a0*/  USHF.L.U32 UR13, UR13, 0x2, URZ ;  /* 0x000000020d0d7899 */ /* 0x000fe200080006ff */
[----:B------:R-:W0:Y:S01]  /*02b0*/  LDCU UR10, c[0x3][UR10] ;  /* 0x00c000000a0a77ac */ /* 0x000e220008000800 */
[----:B------:R-:W-:Y:S01]  /*02c0*/  USHF.L.U32 UR15, UR6, 0x2, URZ ;  /* 0x00000002060f7899 */ /* 0x000fe200080006ff */
[C---:B-1----:R-:W-:Y:S01]  /*02d0*/  FFMA R5, R2.reuse, R5, UR8 ;  /* 0x0000000802057e23 */ /* 0x042fe20008000005 */
[----:B------:R-:W-:Y:S01]  /*02e0*/  UIADD3 UR16, UPT, UPT, UR6, -0x1, URZ ;  /* 0xffffffff06107890 */ /* 0x000fe2000fffe0ff */
[----:B------:R-:W1:Y:S01]  /*02f0*/  LDCU UR11, c[0x3][UR11] ;  /* 0x00c000000b0b77ac */ /* 0x000e620008000800 */
[----:B------:R-:W-:Y:S01]  /*0300*/  UIADD3 UR17, UPT, UPT, UR6, -0x2, URZ ;  /* 0xfffffffe06117890 */ /* 0x000fe2000fffe0ff */
[C---:B--2---:R-:W-:Y:S01]  /*0310*/  FFMA R5, R2.reuse, R5, UR9 ;  /* 0x0000000902057e23 */ /* 0x044fe20008000005 */
[----:B------:R-:W-:Y:S01]  /*0320*/  USHF.L.U32 UR16, UR16, 0x2, URZ ;  /* 0x0000000210107899 */ /* 0x000fe200080006ff */
[----:B------:R-:W2:Y:S02]  /*0330*/  LDCU UR12, c[0x3][UR12] ;  /* 0x00c000000c0c77ac */ /* 0x000ea40008000800 */
[----:B0-----:R-:W-:Y:S01]  /*0340*/  FFMA R5, R2, R5, UR10 ;  /* 0x0000000a02057e23 */ /* 0x001fe20008000005 */
[----:B------:R-:W-:-:S02]  /*0350*/  UIADD3 UR20, UPT, UPT, UR6, -0x3, URZ ;  /* 0xfffffffd06147890 */ /* 0x000fc4000fffe0ff */
[----:B------:R-:W-:Y:S01]  /*0360*/  USHF.L.U32 UR17, UR17, 0x2, URZ ;  /* 0x0000000211117899 */ /* 0x000fe200080006ff */
[----:B------:R-:W0:Y:S01]  /*0370*/  LDCU UR13, c[0x3][UR13] ;  /* 0x00c000000d0d77ac */ /* 0x000e220008000800 */
[C---:B-1----:R-:W-:Y:S01]  /*0380*/  FFMA R5, R2.reuse, R5, UR11 ;  /* 0x0000000b02057e23 */ /* 0x042fe20008000005 */
[----:B------:R-:W-:Y:S01]  /*0390*/  UIADD3 UR21, UPT, UPT, UR6, -0x4, URZ ;  /* 0xfffffffc06157890 */ /* 0x000fe2000fffe0ff */
[----:B------:R-:W1:Y:S01]  /*03a0*/  LDCU UR15, c[0x3][UR15] ;  /* 0x00c000000f0f77ac */ /* 0x000e620008000800 */
[----:B------:R-:W-:Y:S01]  /*03b0*/  USHF.L.U32 UR20, UR20, 0x2, URZ ;  /* 0x0000000214147899 */ /* 0x000fe200080006ff */
[C---:B--2---:R-:W-:Y:S01]  /*03c0*/  FFMA R5, R2.reuse, R5, UR12 ;  /* 0x0000000c02057e23 */ /* 0x044fe20008000005 */
[----:B------:R-:W-:Y:S02]  /*03d0*/  UIADD3 UR22, UPT, UPT, UR6, -0x5, URZ ;  /* 0xfffffffb06167890 */ /* 0x000fe4000fffe0ff */
[----:B------:R-:W-:Y:S01]  /*03e0*/  USHF.L.U32 UR21, UR21, 0x2, URZ ;  /* 0x0000000215157899 */ /* 0x000fe200080006ff */
[----:B------:R-:W2:Y:S01]  /*03f0*/  LDCU UR16, c[0x3][UR16] ;  /* 0x00c00000101077ac */ /* 0x000ea20008000800 */
[----:B0-----:R-:W-:Y:S01]  /*0400*/  FFMA R5, R2, R5, UR13 ;  /* 0x0000000d02057e23 */ /* 0x001fe20008000005 */
[----:B------:R-:W-:-:S02]  /*0410*/  UIADD3 UR23, UPT, UPT, UR6, -0x6, URZ ;  /* 0xfffffffa06177890 */ /* 0x000fc4000fffe0ff */
[----:B------:R-:W-:Y:S01]  /*0420*/  USHF.L.U32 UR22, UR22, 0x2, URZ ;  /* 0x0000000216167899 */ /* 0x000fe200080006ff */
[----:B------:R-:W0:Y:S01]  /*0430*/  LDCU UR17, c[0x3][UR17] ;  /* 0x00c00000111177ac */ /* 0x000e220008000800 */
[C---:B-1----:R-:W-:Y:S01]  /*0440*/  FFMA R5, R2.reuse, R5, UR15 ;  /* 0x0000000f02057e23 */ /* 0x042fe20008000005 */
[----:B------:R-:W-:Y:S02]  /*0450*/  UIADD3 UR24, UPT, UPT, UR6, -0x7, URZ ;  /* 0xfffffff906187890 */ /* 0x000fe4000fffe0ff */
[----:B------:R-:W-:Y:S01]  /*0460*/  USHF.L.U32 UR23, UR23, 0x2, URZ ;  /* 0x0000000217177899 */ /* 0x000fe200080006ff */
[----:B------:R-:W1:Y:S01]  /*0470*/  LDCU UR20, c[0x3][UR20] ;  /* 0x00c00000141477ac */ /* 0x000e620008000800 */
[C---:B--2---:R-:W-:Y:S01]  /*0480*/  FFMA R5, R2.reuse, R5, UR16 ;  /* 0x0000001002057e23 */ /* 0x044fe20008000005 */
[----:B------:R-:W-:Y:S02]  /*0490*/  UIADD3 UR14, UPT, UPT, UR6, -0x8, URZ ;  /* 0xfffffff8060e7890 */ /* 0x000fe4000fffe0ff */
[----:B------:R-:W-:Y:S01]  /*04a0*/  USHF.L.U32 UR24, UR24, 0x2, URZ ;  /* 0x0000000218187899 */ /* 0x000fe200080006ff */
[----:B------:R-:W2:Y:S01]  /*04b0*/  LDCU UR21, c[0x3][UR21] ;  /* 0x00c00000151577ac */ /* 0x000ea20008000800 */
[C---:B0-----:R-:W-:Y:S01]  /*04c0*/  FFMA R5, R2.reuse, R5, UR17 ;  /* 0x0000001102057e23 */ /* 0x041fe20008000005 */
[----:B------:R-:W-:Y:S01]  /*04d0*/  USHF.L.U32 UR14, UR14, 0x2, URZ ;  /* 0x000000020e0e7899 */ /* 0x000fe200080006ff */
[----:B------:R-:W0:Y:S03]  /*04e0*/  LDCU UR22, c[0x3][UR22] ;  /* 0x00c00000161677ac */ /* 0x000e260008000800 */
[----:B------:R-:W3:Y:S01]  /*04f0*/  LDCU UR23, c[0x3][UR23] ;  /* 0x00c00000171777ac */ /* 0x000ee20008000800 */
[----:B-1----:R-:W-:-:S04]  /*0500*/  FFMA R5, R2, R5, UR20 ;  /* 0x0000001402057e23 */ /* 0x002fc80008000005 */
[----:B------:R-:W1:Y:S03]  /*0510*/  LDCU UR24, c[0x3][UR24] ;  /* 0x00c00000181877ac */ /* 0x000e660008000800 */
[----:B------:R-:W4:Y:S01]  /*0520*/  LDCU UR14, c[0x3][UR14] ;  /* 0x00c000000e0e77ac */ /* 0x000f220008000800 */
[----:B--2---:R-:W-:Y:S01]  /*0530*/  FFMA R5, R2, R5, UR21 ;  /* 0x0000001502057e23 */ /* 0x004fe20008000005 */
[----:B------:R-:W-:-:S03]  /*0540*/  UIADD3 UR5, UPT, UPT, UR5, 0x10, URZ ;  /* 0x0000001005057890 */ /* 0x000fc6000fffe0ff */
[C---:B0-----:R-:W-:Y:S01]  /*0550*/  FFMA R5, R2.reuse, R5, UR22 ;  /* 0x0000001602057e23 */ /* 0x041fe20008000005 */
[----:B------:R-:W-:Y:S02]  /*0560*/  UIADD3 UR6, UPT, UPT, UR6, -0x10, URZ ;  /* 0xfffffff006067890 */ /* 0x000fe4000fffe0ff */
[----:B------:R-:W-:Y:S01]  /*0570*/  UISETP.NE.AND UP0, UPT, UR5, URZ, UPT ;  /* 0x000000ff0500728c */ /* 0x000fe2000bf05270 */
[----:B---3--:R-:W-:-:S04]  /*0580*/  FFMA R5, R2, R5, UR23 ;  /* 0x0000001702057e23 */ /* 0x008fc80008000005 */
[----:B-1----:R-:W-:-:S04]  /*0590*/  FFMA R5, R2, R5, UR24 ;  /* 0x0000001802057e23 */ /* 0x002fc80008000005 */
[----:B----4-:R-:W-:Y:S01]  /*05a0*/  FFMA R5, R2, R5, UR14 ;  /* 0x0000000e02057e23 */ /* 0x010fe20008000005 */
[----:B------:R-:W-:Y:S06]  /*05b0*/  BRA.U UP0, `(.L_x_16) ;  /* 0xfffffff900f47547 */ /* 0x000fec000b83ffff */
[----:B------:R-:W-:-:S12]  /*05c0*/  UIADD3 UR5, UPT, UPT, UR6, 0x8, URZ ;  /* 0x0000000806057890 */ /* 0x000fd8000fffe0ff */
.L_x_15:
[----:B------:R-:W-:-:S09]  /*05d0*/  UISETP.NE.AND UP0, UPT, UR25, URZ, UPT ;  /* 0x000000ff1900728c */ /* 0x000fd2000bf05270 */
[----:B------:R-:W-:Y:S05]  /*05e0*/  BRA.U !UP0, `(.L_x_14) ;  /* 0x0000000508087547 */ /* 0x000fea000b800000 */
[----:B------:R-:W-:Y:S02]  /*05f0*/  UISETP.GE.U32.AND UP0, UPT, UR25, 0x8, UPT ;  /* 0x000000081900788c */ /* 0x000fe4000bf06070 */
[----:B------:R-:W-:-:S04]  /*0600*/  ULOP3.LUT UR14, UR4, 0x7, URZ, 0xc0, !UPT ;  /* 0x00000007040e7892 */ /* 0x000fc8000f8ec0ff */
[----:B------:R-:W-:-:S03]  /*0610*/  UISETP.NE.AND UP1, UPT, UR14, URZ, UPT ;  /* 0x000000ff0e00728c */ /* 0x000fc6000bf25270 */
[----:B------:R-:W-:Y:S08]  /*0620*/  BRA.U !UP0, `(.L_x_17) ;  /* 0x0000000108807547 */ /* 0x000ff0000b800000 */
[----:B-1----:R-:W-:Y:S02]  /*0630*/  UIADD3 UR6, UPT, UPT, UR5, -0x1, URZ ;  /* 0xffffffff05067890 */ /* 0x002fe4000fffe0ff */
[----:B------:R-:W-:Y:S02]  /*0640*/  UIADD3 UR7, UPT, UPT, UR5, -0x2, URZ ;  /* 0xfffffffe05077890 */ /* 0x000fe4000fffe0ff */
[----:B------:R-:W-:Y:S02]  /*0650*/  USHF.L.U32 UR6, UR6, 0x2, URZ ;  /* 0x0000000206067899 */ /* 0x000fe400080006ff */
[----:B------:R-:W-:Y:S02]  /*0660*/  UIADD3 UR8, UPT, UPT, UR5, -0x3, URZ ;  /* 0xfffffffd05087890 */ /* 0x000fe4000fffe0ff */
[----:B------:R-:W-:Y:S02]  /*0670*/  USHF.L.U32 UR7, UR7, 0x2, URZ ;  /* 0x0000000207077899 */ /* 0x000fe400080006ff */
[----:B------:R-:W-:-:S02]  /*0680*/  UIADD3 UR9, UPT, UPT, UR5, -0x4, URZ ;  /* 0xfffffffc05097890 */ /* 0x000fc4000fffe0ff */
[----:B------:R-:W-:Y:S02]  /*0690*/  USHF.L.U32 UR8, UR8, 0x2, URZ ;  /* 0x0000000208087899 */ /* 0x000fe400080006ff */
[----:B------:R-:W-:Y:S02]  /*06a0*/  UIADD3 UR10, UPT, UPT, UR5, -0x5, URZ ;  /* 0xfffffffb050a7890 */ /* 0x000fe4000fffe0ff */
[----:B------:R-:W-:Y:S01]  /*06b0*/  USHF.L.U32 UR9, UR9, 0x2, URZ ;  /* 0x0000000209097899 */ /* 0x000fe200080006ff */
[----:B------:R-:W0:Y:S01]  /*06c0*/  LDCU UR6, c[0x3][UR6] ;  /* 0x00c00000060677ac */ /* 0x000e220008000800 */
[----:B------:R-:W-:Y:S02]  /*06d0*/  UIADD3 UR11, UPT, UPT, UR5, -0x6, URZ ;  /* 0xfffffffa050b7890 */ /* 0x000fe4000fffe0ff */
[----:B------:R-:W-:Y:S01]  /*06e0*/  USHF.L.U32 UR10, UR10, 0x2, URZ ;  /* 0x000000020a0a7899 */ /* 0x000fe200080006ff */
[----:B------:R-:W1:Y:S01]  /*06f0*/  LDCU UR7, c[0x3][UR7] ;  /* 0x00c00000070777ac */ /* 0x000e620008000800 */
[----:B------:R-:W-:-:S02]  /*0700*/  UIADD3 UR12, UPT, UPT, UR5, -0x7, URZ ;  /* 0xfffffff9050c7890 */ /* 0x000fc4000fffe0ff */
[----:B------:R-:W-:Y:S01]  /*0710*/  USHF.L.U32 UR11, UR11, 0x2, URZ ;  /* 0x000000020b0b7899 */ /* 0x000fe200080006ff */
[----:B------:R-:W2:Y:S01]  /*0720*/  LDCU UR8, c[0x3][UR8] ;  /* 0x00c00000080877ac */ /* 0x000ea20008000800 */
[C---:B0----5:R-:W-:Y:S01]  /*0730*/  FFMA R5, R2.reuse, R5, UR6 ;  /* 0x0000000602057e23 */ /* 0x061fe20008000005 */
[----:B------:R-:W-:Y:S02]  /*0740*/  USHF.L.U32 UR12, UR12, 0x2, URZ ;  /* 0x000000020c0c7899 */ /* 0x000fe400080006ff */
[----:B------:R-:W-:Y:S01]  /*0750*/  UIADD3 UR5, UPT, UPT, UR5, -0x8, URZ ;  /* 0xfffffff805057890 */ /* 0x000fe2000fffe0ff */
[----:B------:R-:W0:Y:S01]  /*0760*/  LDCU UR9, c[0x3][UR9] ;  /* 0x00c00000090977ac */ /* 0x000e220008000800 */
[----:B-1----:R-:W-:Y:S01]  /*0770*/  FFMA R5, R2, R5, UR7 ;  /* 0x0000000702057e23 */ /* 0x002fe20008000005 */
[----:B------:R-:W1:Y:S01]  /*0780*/  LDCU UR10, c[0x3][UR10] ;  /* 0x00c000000a0a77ac */ /* 0x000e620008000800 */
[----:B------:R-:W-:-:S03]  /*0790*/  USHF.L.U32 UR13, UR5, 0x2, URZ ;  /* 0x00000002050d7899 */ /* 0x000fc600080006ff */
[----:B------:R-:W3:Y:S01]  /*07a0*/  LDCU UR11, c[0x3][UR11] ;  /* 0x00c000000b0b77ac */ /* 0x000ee20008000800 */
[C---:B--2---:R-:W-:Y:S02]  /*07b0*/  FFMA R5, R2.reuse, R5, UR8 ;  /* 0x0000000802057e23 */ /* 0x044fe40008000005 */
[----:B------:R-:W2:Y:S02]  /*07c0*/  LDCU UR12, c[0x3][UR12] ;  /* 0x00c000000c0c77ac */ /* 0x000ea40008000800 */
[----:B0-----:R-:W-:-:S04]  /*07d0*/  FFMA R5, R2, R5, UR9 ;  /* 0x0000000902057e23 */ /* 0x001fc80008000005 */
[----:B------:R-:W0:Y:S01]  /*07e0*/  LDCU UR13, c[0x3][UR13] ;  /* 0x00c000000d0d77ac */ /* 0x000e220008000800 */
[----:B-1----:R-:W-:-:S04]  /*07f0*/  FFMA R5, R2, R5, UR10 ;  /* 0x0000000a02057e23 */ /* 0x002fc80008000005 */
[----:B---3--:R-:W-:-:S04]  /*0800*/  FFMA R5, R2, R5, UR11 ;  /* 0x0000000b02057e23 */ /* 0x008fc80008000005 */
[----:B--2---:R-:W-:-:S04]  /*0810*/  FFMA R5, R2, R5, UR12 ;  /* 0x0000000c02057e23 */ /* 0x004fc80008000005 */
[----:B0-----:R-:W-:-:S07]  /*0820*/  FFMA R5, R2, R5, UR13 ;  /* 0x0000000d02057e23 */ /* 0x001fce0008000005 */
.L_x_17:
        /* <DEDUP_REMOVED lines=10> */
[----:B------:R-:W-:-:S02]  /*08d0*/  USHF.L.U32 UR8, UR8, 0x2, URZ ;  /* 0x0000000208087899 */ /* 0x000fc400080006ff */
[----:B------:R-:W-:-:S04]  /*08e0*/  UIADD3 UR5, UPT, UPT, UR5, -0x4, URZ ;  /* 0xfffffffc05057890 */ /* 0x000fc8000fffe0ff */
[----:B------:R-:W0:Y:S01]  /*08f0*/  LDCU UR6, c[0x3][UR6] ;  /* 0x00c00000060677ac */ /* 0x000e220008000800 */
[----:B------:R-:W-:-:S03]  /*0900*/  USHF.L.U32 UR9, UR5, 0x2, URZ ;  /* 0x0000000205097899 */ /* 0x000fc600080006ff */
[----:B------:R-:W1:Y:S02]  /*0910*/  LDCU UR7, c[0x3][UR7] ;  /* 0x00c00000070777ac */ /* 0x000e640008000800 */
[----:B------:R-:W2:Y:S07]  /*0920*/  LDCU UR8, c[0x3][UR8] ;  /* 0x00c00000080877ac */ /* 0x000eae0008000800 */
[----:B------:R-:W3:Y:S01]  /*0930*/  LDCU UR9, c[0x3][UR9] ;  /* 0x00c00000090977ac */ /* 0x000ee20008000800 */
[----:B0----5:R-:W-:-:S04]  /*0940*/  FFMA R5, R2, R5, UR6 ;  /* 0x0000000602057e23 */ /* 0x021fc80008000005 */
[----:B-1----:R-:W-:-:S04]  /*0950*/  FFMA R5, R2, R5, UR7 ;  /* 0x0000000702057e23 */ /* 0x002fc80008000005 */
[----:B--2---:R-:W-:-:S04]  /*0960*/  FFMA R5, R2, R5, UR8 ;  /* 0x0000000802057e23 */ /* 0x004fc80008000005 */
[----:B---3--:R-:W-:-:S07]  /*0970*/  FFMA R5, R2, R5, UR9 ;  /* 0x0000000902057e23 */ /* 0x008fce0008000005 */
.L_x_18:
[----:B------:R-:W-:Y:S05]  /*0980*/  BRA.U !UP1, `(.L_x_14) ;  /* 0x0000000109207547 */ /* 0x000fea000b800000 */
[----:B------:R-:W-:-:S12]  /*0990*/  UIADD3 UR4, UPT, UPT, -UR4, URZ, URZ ;  /* 0x000000ff04047290 */ /* 0x000fd8000fffe1ff */
.L_x_19:
[----:B-1----:R-:W-:Y:S02]  /*09a0*/  UIADD3 UR5, UPT, UPT, UR5, -0x1, URZ ;  /* 0xffffffff05057890 */ /* 0x002fe4000fffe0ff */
[----:B------:R-:W-:Y:S02]  /*09b0*/  UIADD3 UR4, UPT, UPT, UR4, 0x1, URZ ;  /* 0x0000000104047890 */ /* 0x000fe4000fffe0ff */
[----:B------:R-:W-:Y:S02]  /*09c0*/  USHF.L.U32 UR6, UR5, 0x2, URZ ;  /* 0x0000000205067899 */ /* 0x000fe400080006ff */
[----:B------:R-:W-:-:S10]  /*09d0*/  UISETP.NE.AND UP0, UPT, UR4, URZ, UPT ;  /* 0x000000ff0400728c */ /* 0x000fd4000bf05270 */
[----:B------:R-:W0:Y:S02]  /*09e0*/  LDCU UR6, c[0x3][UR6] ;  /* 0x00c00000060677ac */ /* 0x000e240008000800 */
[----:B0----5:R-:W-:Y:S01]  /*09f0*/  FFMA R5, R2, R5, UR6 ;  /* 0x0000000602057e23 */ /* 0x021fe20008000005 */
[----:B------:R-:W-:Y:S06]  /*0a00*/  BRA.U UP0, `(.L_x_19) ;  /* 0xfffffffd00e47547 */ /* 0x000fec000b83ffff */
.L_x_14:
[----:B-----5:R-:W0:Y:S02]  /*0a10*/  LDC.64 R2, c[0x0][0x388] ;  /* 0x0000e200ff027b82 */ /* 0x020e240000000a00 */
[----:B0-----:R-:W-:-:S05]  /*0a20*/  IMAD.WIDE R2, R0, 0x4, R2 ;  /* 0x0000000400027825 */ /* 0x001fca00078e0202 */
[----:B------:R-:W-:Y:S01]  /*0a30*/  STG.E desc[UR18][R2.64], R5 ;  /* 0x0000000502007986 */ /* 0x000fe2000c101912 */
[----:B-1----:R-:W-:Y:S05]  /*0a40*/  EXIT ;  /* 0x000000000000794d */ /* 0x002fea0003800000 */
.L_x_20:
        /* <DEDUP_REMOVED lines=11> */
.L_x_23:


//--------------------- .nv.shared.reserved.0     --------------------------
	.section	.nv.shared.reserved.0,"aw",@nobits
	.weak		__nv_reservedSMEM_offset_0_alias
	.size		__nv_reservedSMEM_offset_0_alias, 0, 64
	.other		__nv_reservedSMEM_offset_0_alias,@"STO_CUDA_RESERVED_SHARED STV_DEFAULT"
__nv_reservedSMEM_offset_0_alias:
	.zero		0
	.zero		64


//--------------------- .nv.constant0._Z36eval_poly_mixed_fcoeffs_double_accumPKfPfii --------------------------
	.section	.nv.constant0._Z36eval_poly_mixed_fcoeffs_double_accumPKfPfii,"a",@progbits
	.sectionflags	@""
	.align	4
.nv.constant0._Z36eval_poly_mixed_fcoeffs_double_accumPKfPfii:
	.zero		920


//--------------------- .nv.constant0._Z17eval_poly_const_dPKdPdii --------------------------
	.section	.nv.constant0._Z17eval_poly_const_dPKdPdii,"a",@progbits
	.sectionflags	@""
	.align	4
.nv.constant0._Z17eval_poly_const_dPKdPdii:
	.zero		920


//--------------------- .nv.constant0._Z17eval_poly_const_fPKfPfii --------------------------
	.section	.nv.constant0._Z17eval_poly_const_fPKfPfii,"a",@progbits
	.sectionflags	@""
	.align	4
.nv.constant0._Z17eval_poly_const_fPKfPfii:
	.zero		920


//--------------------- SYMBOLS --------------------------

	.type		.nv.reservedSmem.offset0,@object
	.size		.nv.reservedSmem.offset0,0x4
